//
// Generated by NVIDIA NVVM Compiler
//
// Compiler Build ID: CL-36424714
// Cuda compilation tools, release 13.0, V13.0.88
// Based on NVVM 20.0.0
//

.version 9.0
.target sm_100
.address_size 64

	// .globl	_Z22emb_mlp_forward_kernelPKiiiPKfiS2_S2_S0_S0_S0_S0_iPfS3_ii
.extern .shared .align 16 .b8 s[];

.visible .entry _Z22emb_mlp_forward_kernelPKiiiPKfiS2_S2_S0_S0_S0_S0_iPfS3_ii(
	.param .u64 .ptr .align 1 _Z22emb_mlp_forward_kernelPKiiiPKfiS2_S2_S0_S0_S0_S0_iPfS3_ii_param_0,
	.param .u32 _Z22emb_mlp_forward_kernelPKiiiPKfiS2_S2_S0_S0_S0_S0_iPfS3_ii_param_1,
	.param .u32 _Z22emb_mlp_forward_kernelPKiiiPKfiS2_S2_S0_S0_S0_S0_iPfS3_ii_param_2,
	.param .u64 .ptr .align 1 _Z22emb_mlp_forward_kernelPKiiiPKfiS2_S2_S0_S0_S0_S0_iPfS3_ii_param_3,
	.param .u32 _Z22emb_mlp_forward_kernelPKiiiPKfiS2_S2_S0_S0_S0_S0_iPfS3_ii_param_4,
	.param .u64 .ptr .align 1 _Z22emb_mlp_forward_kernelPKiiiPKfiS2_S2_S0_S0_S0_S0_iPfS3_ii_param_5,
	.param .u64 .ptr .align 1 _Z22emb_mlp_forward_kernelPKiiiPKfiS2_S2_S0_S0_S0_S0_iPfS3_ii_param_6,
	.param .u64 .ptr .align 1 _Z22emb_mlp_forward_kernelPKiiiPKfiS2_S2_S0_S0_S0_S0_iPfS3_ii_param_7,
	.param .u64 .ptr .align 1 _Z22emb_mlp_forward_kernelPKiiiPKfiS2_S2_S0_S0_S0_S0_iPfS3_ii_param_8,
	.param .u64 .ptr .align 1 _Z22emb_mlp_forward_kernelPKiiiPKfiS2_S2_S0_S0_S0_S0_iPfS3_ii_param_9,
	.param .u64 .ptr .align 1 _Z22emb_mlp_forward_kernelPKiiiPKfiS2_S2_S0_S0_S0_S0_iPfS3_ii_param_10,
	.param .u32 _Z22emb_mlp_forward_kernelPKiiiPKfiS2_S2_S0_S0_S0_S0_iPfS3_ii_param_11,
	.param .u64 .ptr .align 1 _Z22emb_mlp_forward_kernelPKiiiPKfiS2_S2_S0_S0_S0_S0_iPfS3_ii_param_12,
	.param .u64 .ptr .align 1 _Z22emb_mlp_forward_kernelPKiiiPKfiS2_S2_S0_S0_S0_S0_iPfS3_ii_param_13,
	.param .u32 _Z22emb_mlp_forward_kernelPKiiiPKfiS2_S2_S0_S0_S0_S0_iPfS3_ii_param_14,
	.param .u32 _Z22emb_mlp_forward_kernelPKiiiPKfiS2_S2_S0_S0_S0_S0_iPfS3_ii_param_15
)
{
	.reg .pred 	%p<80>;
	.reg .b32 	%r<476>;
	.reg .b32 	%f<198>;
	.reg .b64 	%rd<100>;

	ld.param.u64 	%rd21, [_Z22emb_mlp_forward_kernelPKiiiPKfiS2_S2_S0_S0_S0_S0_iPfS3_ii_param_0];
	ld.param.u32 	%r137, [_Z22emb_mlp_forward_kernelPKiiiPKfiS2_S2_S0_S0_S0_S0_iPfS3_ii_param_1];
	ld.param.u32 	%r138, [_Z22emb_mlp_forward_kernelPKiiiPKfiS2_S2_S0_S0_S0_S0_iPfS3_ii_param_2];
	ld.param.u64 	%rd27, [_Z22emb_mlp_forward_kernelPKiiiPKfiS2_S2_S0_S0_S0_S0_iPfS3_ii_param_3];
	ld.param.u32 	%r139, [_Z22emb_mlp_forward_kernelPKiiiPKfiS2_S2_S0_S0_S0_S0_iPfS3_ii_param_4];
	ld.param.u64 	%rd28, [_Z22emb_mlp_forward_kernelPKiiiPKfiS2_S2_S0_S0_S0_S0_iPfS3_ii_param_5];
	ld.param.u64 	%rd29, [_Z22emb_mlp_forward_kernelPKiiiPKfiS2_S2_S0_S0_S0_S0_iPfS3_ii_param_6];
	ld.param.u64 	%rd22, [_Z22emb_mlp_forward_kernelPKiiiPKfiS2_S2_S0_S0_S0_S0_iPfS3_ii_param_7];
	ld.param.u64 	%rd23, [_Z22emb_mlp_forward_kernelPKiiiPKfiS2_S2_S0_S0_S0_S0_iPfS3_ii_param_8];
	ld.param.u64 	%rd24, [_Z22emb_mlp_forward_kernelPKiiiPKfiS2_S2_S0_S0_S0_S0_iPfS3_ii_param_9];
	ld.param.u64 	%rd25, [_Z22emb_mlp_forward_kernelPKiiiPKfiS2_S2_S0_S0_S0_S0_iPfS3_ii_param_10];
	ld.param.u32 	%r140, [_Z22emb_mlp_forward_kernelPKiiiPKfiS2_S2_S0_S0_S0_S0_iPfS3_ii_param_11];
	ld.param.u64 	%rd26, [_Z22emb_mlp_forward_kernelPKiiiPKfiS2_S2_S0_S0_S0_S0_iPfS3_ii_param_12];
	ld.param.u64 	%rd30, [_Z22emb_mlp_forward_kernelPKiiiPKfiS2_S2_S0_S0_S0_S0_iPfS3_ii_param_13];
	ld.param.u32 	%r141, [_Z22emb_mlp_forward_kernelPKiiiPKfiS2_S2_S0_S0_S0_S0_iPfS3_ii_param_15];
	cvta.to.global.u64 	%rd1, %rd27;
	cvta.to.global.u64 	%rd2, %rd28;
	cvta.to.global.u64 	%rd3, %rd29;
	cvta.to.global.u64 	%rd4, %rd30;
	mov.u32 	%r1, %ctaid.x;
	mov.u32 	%r474, %tid.x;
	mov.u32 	%r3, %ntid.x;
	setp.ne.s32 	%p1, %r474, 0;
	shl.b32 	%r142, %r141, 2;
	mov.u32 	%r143, s;
	add.s32 	%r4, %r143, %r142;
	add.s32 	%r5, %r4, %r142;
	shl.b32 	%r6, %r138, 2;
	shl.b32 	%r7, %r138, 3;
	@%p1 bra 	$L__BB0_26;
	setp.lt.s32 	%p2, %r138, 1;
	@%p2 bra 	$L__BB0_14;
	add.s32 	%r145, %r138, -1;
	and.b32  	%r8, %r138, 15;
	setp.lt.u32 	%p3, %r145, 15;
	mov.b32 	%r431, 0;
	@%p3 bra 	$L__BB0_5;
	and.b32  	%r431, %r138, 2147483632;
	mov.b32 	%r429, 0;
$L__BB0_4:
	.pragma "nounroll";
	shl.b32 	%r147, %r429, 2;
	add.s32 	%r148, %r5, %r147;
	add.s32 	%r149, %r429, 1;
	st.shared.v2.u32 	[%r148], {%r429, %r149};
	add.s32 	%r150, %r429, 2;
	add.s32 	%r151, %r429, 3;
	st.shared.v2.u32 	[%r148+8], {%r150, %r151};
	add.s32 	%r152, %r429, 4;
	add.s32 	%r153, %r429, 5;
	st.shared.v2.u32 	[%r148+16], {%r152, %r153};
	add.s32 	%r154, %r429, 6;
	add.s32 	%r155, %r429, 7;
	st.shared.v2.u32 	[%r148+24], {%r154, %r155};
	add.s32 	%r156, %r429, 8;
	add.s32 	%r157, %r429, 9;
	st.shared.v2.u32 	[%r148+32], {%r156, %r157};
	add.s32 	%r158, %r429, 10;
	add.s32 	%r159, %r429, 11;
	st.shared.v2.u32 	[%r148+40], {%r158, %r159};
	add.s32 	%r160, %r429, 12;
	add.s32 	%r161, %r429, 13;
	st.shared.v2.u32 	[%r148+48], {%r160, %r161};
	add.s32 	%r162, %r429, 14;
	add.s32 	%r163, %r429, 15;
	st.shared.v2.u32 	[%r148+56], {%r162, %r163};
	add.s32 	%r429, %r429, 16;
	setp.ne.s32 	%p4, %r429, %r431;
	@%p4 bra 	$L__BB0_4;
$L__BB0_5:
	setp.eq.s32 	%p5, %r8, 0;
	@%p5 bra 	$L__BB0_14;
	and.b32  	%r13, %r138, 7;
	setp.lt.u32 	%p6, %r8, 8;
	@%p6 bra 	$L__BB0_8;
	shl.b32 	%r164, %r431, 2;
	add.s32 	%r165, %r5, %r164;
	st.shared.u32 	[%r165], %r431;
	add.s32 	%r166, %r431, 1;
	st.shared.u32 	[%r165+4], %r166;
	add.s32 	%r167, %r431, 2;
	st.shared.u32 	[%r165+8], %r167;
	add.s32 	%r168, %r431, 3;
	st.shared.u32 	[%r165+12], %r168;
	add.s32 	%r169, %r431, 4;
	st.shared.u32 	[%r165+16], %r169;
	add.s32 	%r170, %r431, 5;
	st.shared.u32 	[%r165+20], %r170;
	add.s32 	%r171, %r431, 6;
	st.shared.u32 	[%r165+24], %r171;
	add.s32 	%r172, %r431, 7;
	st.shared.u32 	[%r165+28], %r172;
	add.s32 	%r431, %r431, 8;
$L__BB0_8:
	setp.eq.s32 	%p7, %r13, 0;
	@%p7 bra 	$L__BB0_14;
	and.b32  	%r16, %r138, 3;
	setp.lt.u32 	%p8, %r13, 4;
	@%p8 bra 	$L__BB0_11;
	shl.b32 	%r173, %r431, 2;
	add.s32 	%r174, %r5, %r173;
	st.shared.u32 	[%r174], %r431;
	add.s32 	%r175, %r431, 1;
	st.shared.u32 	[%r174+4], %r175;
	add.s32 	%r176, %r431, 2;
	st.shared.u32 	[%r174+8], %r176;
	add.s32 	%r177, %r431, 3;
	st.shared.u32 	[%r174+12], %r177;
	add.s32 	%r431, %r431, 4;
$L__BB0_11:
	setp.eq.s32 	%p9, %r16, 0;
	@%p9 bra 	$L__BB0_14;
	mov.b32 	%r434, 0;
$L__BB0_13:
	.pragma "nounroll";
	shl.b32 	%r179, %r431, 2;
	add.s32 	%r180, %r5, %r179;
	st.shared.u32 	[%r180], %r431;
	add.s32 	%r431, %r431, 1;
	add.s32 	%r434, %r434, 1;
	setp.ne.s32 	%p10, %r434, %r16;
	@%p10 bra 	$L__BB0_13;
$L__BB0_14:
	setp.lt.s32 	%p11, %r138, 2;
	@%p11 bra 	$L__BB0_26;
	rem.s32 	%r181, %r1, %r137;
	mad.lo.s32 	%r439, %r181, 1013904223, 12345;
	add.s32 	%r24, %r138, -1;
	add.s32 	%r182, %r138, -2;
	and.b32  	%r25, %r24, 7;
	setp.lt.u32 	%p12, %r182, 7;
	mov.u32 	%r438, %r138;
	@%p12 bra 	$L__BB0_18;
	and.b32  	%r26, %r24, -8;
	mov.b32 	%r437, 0;
	mov.u32 	%r438, %r138;
$L__BB0_17:
	.pragma "nounroll";
	add.s32 	%r184, %r438, -1;
	mad.lo.s32 	%r185, %r439, 1103515245, 12345;
	rem.u32 	%r186, %r185, %r438;
	shl.b32 	%r187, %r438, 2;
	add.s32 	%r188, %r5, %r187;
	ld.shared.u32 	%r189, [%r188+-4];
	shl.b32 	%r190, %r186, 2;
	add.s32 	%r191, %r5, %r190;
	ld.shared.u32 	%r192, [%r191];
	st.shared.u32 	[%r188+-4], %r192;
	st.shared.u32 	[%r191], %r189;
	add.s32 	%r193, %r438, -2;
	mad.lo.s32 	%r194, %r439, -1029531031, -740551042;
	rem.u32 	%r195, %r194, %r184;
	ld.shared.u32 	%r196, [%r188+-8];
	shl.b32 	%r197, %r195, 2;
	add.s32 	%r198, %r5, %r197;
	ld.shared.u32 	%r199, [%r198];
	st.shared.u32 	[%r188+-8], %r199;
	st.shared.u32 	[%r198], %r196;
	add.s32 	%r200, %r438, -3;
	mad.lo.s32 	%r201, %r439, -2139243339, -1492899873;
	rem.u32 	%r202, %r201, %r193;
	ld.shared.u32 	%r203, [%r188+-12];
	shl.b32 	%r204, %r202, 2;
	add.s32 	%r205, %r5, %r204;
	ld.shared.u32 	%r206, [%r205];
	st.shared.u32 	[%r188+-12], %r206;
	st.shared.u32 	[%r205], %r203;
	add.s32 	%r207, %r438, -4;
	mad.lo.s32 	%r208, %r439, -301564143, -698016724;
	rem.u32 	%r209, %r208, %r200;
	ld.shared.u32 	%r210, [%r188+-16];
	shl.b32 	%r211, %r209, 2;
	add.s32 	%r212, %r5, %r211;
	ld.shared.u32 	%r213, [%r212];
	st.shared.u32 	[%r188+-16], %r213;
	st.shared.u32 	[%r212], %r210;
	add.s32 	%r214, %r438, -5;
	mad.lo.s32 	%r215, %r439, -341751747, 229283573;
	rem.u32 	%r216, %r215, %r207;
	ld.shared.u32 	%r217, [%r188+-20];
	shl.b32 	%r218, %r216, 2;
	add.s32 	%r219, %r5, %r218;
	ld.shared.u32 	%r220, [%r219];
	st.shared.u32 	[%r188+-20], %r220;
	st.shared.u32 	[%r219], %r217;
	add.s32 	%r221, %r438, -6;
	mad.lo.s32 	%r222, %r439, -740534279, -1038148470;
	rem.u32 	%r223, %r222, %r214;
	ld.shared.u32 	%r224, [%r188+-24];
	shl.b32 	%r225, %r223, 2;
	add.s32 	%r226, %r5, %r225;
	ld.shared.u32 	%r227, [%r226];
	st.shared.u32 	[%r188+-24], %r227;
	st.shared.u32 	[%r226], %r224;
	add.s32 	%r228, %r438, -7;
	mad.lo.s32 	%r229, %r439, -1691004155, 1051550459;
	rem.u32 	%r230, %r229, %r221;
	ld.shared.u32 	%r231, [%r188+-28];
	shl.b32 	%r232, %r230, 2;
	add.s32 	%r233, %r5, %r232;
	ld.shared.u32 	%r234, [%r233];
	st.shared.u32 	[%r188+-28], %r234;
	st.shared.u32 	[%r233], %r231;
	add.s32 	%r438, %r438, -8;
	mad.lo.s32 	%r439, %r439, -807543007, -853684456;
	rem.u32 	%r235, %r439, %r228;
	ld.shared.u32 	%r236, [%r188+-32];
	shl.b32 	%r237, %r235, 2;
	add.s32 	%r238, %r5, %r237;
	ld.shared.u32 	%r239, [%r238];
	st.shared.u32 	[%r188+-32], %r239;
	st.shared.u32 	[%r238], %r236;
	add.s32 	%r437, %r437, 8;
	setp.ne.s32 	%p13, %r437, %r26;
	@%p13 bra 	$L__BB0_17;
$L__BB0_18:
	setp.eq.s32 	%p14, %r25, 0;
	@%p14 bra 	$L__BB0_26;
	and.b32  	%r35, %r24, 3;
	setp.lt.u32 	%p15, %r25, 4;
	@%p15 bra 	$L__BB0_21;
	add.s32 	%r240, %r438, -1;
	mad.lo.s32 	%r241, %r439, 1103515245, 12345;
	rem.u32 	%r242, %r241, %r438;
	shl.b32 	%r243, %r438, 2;
	add.s32 	%r244, %r5, %r243;
	ld.shared.u32 	%r245, [%r244+-4];
	shl.b32 	%r246, %r242, 2;
	add.s32 	%r247, %r5, %r246;
	ld.shared.u32 	%r248, [%r247];
	st.shared.u32 	[%r244+-4], %r248;
	st.shared.u32 	[%r247], %r245;
	add.s32 	%r249, %r438, -2;
	mad.lo.s32 	%r250, %r439, -1029531031, -740551042;
	rem.u32 	%r251, %r250, %r240;
	ld.shared.u32 	%r252, [%r244+-8];
	shl.b32 	%r253, %r251, 2;
	add.s32 	%r254, %r5, %r253;
	ld.shared.u32 	%r255, [%r254];
	st.shared.u32 	[%r244+-8], %r255;
	st.shared.u32 	[%r254], %r252;
	add.s32 	%r256, %r438, -3;
	mad.lo.s32 	%r257, %r439, -2139243339, -1492899873;
	rem.u32 	%r258, %r257, %r249;
	ld.shared.u32 	%r259, [%r244+-12];
	shl.b32 	%r260, %r258, 2;
	add.s32 	%r261, %r5, %r260;
	ld.shared.u32 	%r262, [%r261];
	st.shared.u32 	[%r244+-12], %r262;
	st.shared.u32 	[%r261], %r259;
	add.s32 	%r438, %r438, -4;
	mad.lo.s32 	%r439, %r439, -301564143, -698016724;
	rem.u32 	%r263, %r439, %r256;
	ld.shared.u32 	%r264, [%r244+-16];
	shl.b32 	%r265, %r263, 2;
	add.s32 	%r266, %r5, %r265;
	ld.shared.u32 	%r267, [%r266];
	st.shared.u32 	[%r244+-16], %r267;
	st.shared.u32 	[%r266], %r264;
$L__BB0_21:
	setp.eq.s32 	%p16, %r35, 0;
	@%p16 bra 	$L__BB0_26;
	setp.eq.s32 	%p17, %r35, 1;
	@%p17 bra 	$L__BB0_24;
	add.s32 	%r268, %r438, -1;
	mad.lo.s32 	%r269, %r439, 1103515245, 12345;
	rem.u32 	%r270, %r269, %r438;
	shl.b32 	%r271, %r438, 2;
	add.s32 	%r272, %r5, %r271;
	ld.shared.u32 	%r273, [%r272+-4];
	shl.b32 	%r274, %r270, 2;
	add.s32 	%r275, %r5, %r274;
	ld.shared.u32 	%r276, [%r275];
	st.shared.u32 	[%r272+-4], %r276;
	st.shared.u32 	[%r275], %r273;
	add.s32 	%r438, %r438, -2;
	mad.lo.s32 	%r439, %r439, -1029531031, -740551042;
	rem.u32 	%r277, %r439, %r268;
	ld.shared.u32 	%r278, [%r272+-8];
	shl.b32 	%r279, %r277, 2;
	add.s32 	%r280, %r5, %r279;
	ld.shared.u32 	%r281, [%r280];
	st.shared.u32 	[%r272+-8], %r281;
	st.shared.u32 	[%r280], %r278;
$L__BB0_24:
	and.b32  	%r282, %r24, 1;
	setp.eq.b32 	%p18, %r282, 1;
	not.pred 	%p19, %p18;
	@%p19 bra 	$L__BB0_26;
	mad.lo.s32 	%r283, %r439, 1103515245, 12345;
	rem.u32 	%r284, %r283, %r438;
	shl.b32 	%r285, %r438, 2;
	add.s32 	%r286, %r5, %r285;
	ld.shared.u32 	%r287, [%r286+-4];
	shl.b32 	%r288, %r284, 2;
	add.s32 	%r289, %r5, %r288;
	ld.shared.u32 	%r290, [%r289];
	st.shared.u32 	[%r286+-4], %r290;
	st.shared.u32 	[%r289], %r287;
$L__BB0_26:
	add.s32 	%r44, %r5, %r7;
	bar.sync 	0;
	setp.ge.s32 	%p20, %r474, %r139;
	@%p20 bra 	$L__BB0_33;
	add.s32 	%r291, %r474, %r3;
	max.u32 	%r292, %r139, %r291;
	setp.lt.u32 	%p21, %r291, %r139;
	selp.u32 	%r293, 1, 0, %p21;
	add.s32 	%r294, %r291, %r293;
	sub.s32 	%r295, %r292, %r294;
	div.u32 	%r296, %r295, %r3;
	add.s32 	%r45, %r296, %r293;
	and.b32  	%r297, %r45, 3;
	setp.eq.s32 	%p22, %r297, 3;
	mov.u32 	%r446, %r474;
	@%p22 bra 	$L__BB0_30;
	add.s32 	%r299, %r45, 1;
	and.b32  	%r46, %r299, 3;
	mov.b32 	%r445, 0;
	mov.u32 	%r446, %r474;
$L__BB0_29:
	.pragma "nounroll";
	shl.b32 	%r300, %r446, 2;
	add.s32 	%r301, %r44, %r300;
	mov.b32 	%r302, 0;
	st.shared.u32 	[%r301], %r302;
	add.s32 	%r446, %r446, %r3;
	add.s32 	%r445, %r445, 1;
	setp.ne.s32 	%p23, %r445, %r46;
	@%p23 bra 	$L__BB0_29;
$L__BB0_30:
	setp.lt.u32 	%p24, %r45, 3;
	@%p24 bra 	$L__BB0_33;
	shl.b32 	%r306, %r3, 2;
$L__BB0_32:
	shl.b32 	%r303, %r446, 2;
	add.s32 	%r304, %r44, %r303;
	mov.b32 	%r305, 0;
	st.shared.u32 	[%r304], %r305;
	add.s32 	%r307, %r304, %r306;
	st.shared.u32 	[%r307], %r305;
	add.s32 	%r308, %r307, %r306;
	st.shared.u32 	[%r308], %r305;
	add.s32 	%r309, %r308, %r306;
	st.shared.u32 	[%r309], %r305;
	add.s32 	%r446, %r306, %r446;
	setp.lt.s32 	%p25, %r446, %r139;
	@%p25 bra 	$L__BB0_32;
$L__BB0_33:
	add.s32 	%r54, %r5, %r6;
	bar.sync 	0;
	setp.lt.s32 	%p26, %r138, 1;
	@%p26 bra 	$L__BB0_74;
	add.s32 	%r55, %r140, -1;
	add.s32 	%r56, %r474, %r3;
	max.s32 	%r311, %r139, %r56;
	setp.lt.s32 	%p27, %r56, %r139;
	selp.u32 	%r312, 1, 0, %p27;
	add.s32 	%r313, %r56, %r312;
	sub.s32 	%r314, %r311, %r313;
	div.u32 	%r315, %r314, %r3;
	add.s32 	%r57, %r315, %r312;
	add.s32 	%r316, %r57, 1;
	and.b32  	%r58, %r316, 3;
	cvt.u64.u32 	%rd5, %r474;
	shl.b32 	%r67, %r474, 2;
	add.s32 	%r59, %r44, %r67;
	shl.b32 	%r60, %r3, 2;
	add.s32 	%r61, %r59, %r60;
	add.s32 	%r62, %r56, %r3;
	add.s32 	%r63, %r61, %r60;
	add.s32 	%r64, %r62, %r3;
	add.s32 	%r65, %r143, %r67;
	add.s32 	%r66, %r65, %r60;
	mul.wide.u32 	%rd6, %r3, 4;
	cvta.to.global.u64 	%rd7, %rd21;
	cvta.to.global.u64 	%rd8, %rd24;
	cvta.to.global.u64 	%rd9, %rd25;
	cvta.to.global.u64 	%rd10, %rd22;
	cvta.to.global.u64 	%rd11, %rd23;
	mov.b32 	%r448, 0;
$L__BB0_35:
	setp.ge.s32 	%p28, %r474, %r139;
	setp.lt.s32 	%p29, %r1, %r137;
	not.b32 	%r318, %r448;
	add.s32 	%r319, %r138, %r318;
	selp.b32 	%r320, %r448, %r319, %p29;
	shl.b32 	%r321, %r320, 2;
	add.s32 	%r322, %r5, %r321;
	ld.shared.u32 	%r323, [%r322];
	mul.wide.s32 	%rd31, %r323, 4;
	add.s64 	%rd32, %rd7, %rd31;
	ld.global.u32 	%r324, [%rd32];
	mul.wide.s32 	%rd12, %r324, %r139;
	@%p28 bra 	$L__BB0_42;
	setp.eq.s32 	%p30, %r58, 0;
	mov.u32 	%r449, %r474;
	@%p30 bra 	$L__BB0_40;
	setp.eq.s32 	%p31, %r58, 1;
	add.s64 	%rd33, %rd12, %rd5;
	shl.b64 	%rd34, %rd33, 2;
	add.s64 	%rd35, %rd1, %rd34;
	ld.global.f32 	%f20, [%rd35];
	atom.shared.add.f32 	%f21, [%r59], %f20;
	mov.u32 	%r449, %r56;
	@%p31 bra 	$L__BB0_40;
	setp.eq.s32 	%p32, %r58, 2;
	cvt.u64.u32 	%rd36, %r56;
	add.s64 	%rd37, %rd12, %rd36;
	shl.b64 	%rd38, %rd37, 2;
	add.s64 	%rd39, %rd1, %rd38;
	ld.global.f32 	%f22, [%rd39];
	atom.shared.add.f32 	%f23, [%r61], %f22;
	mov.u32 	%r449, %r62;
	@%p32 bra 	$L__BB0_40;
	cvt.u64.u32 	%rd40, %r62;
	add.s64 	%rd41, %rd12, %rd40;
	shl.b64 	%rd42, %rd41, 2;
	add.s64 	%rd43, %rd1, %rd42;
	ld.global.f32 	%f24, [%rd43];
	atom.shared.add.f32 	%f25, [%r63], %f24;
	mov.u32 	%r449, %r64;
$L__BB0_40:
	setp.lt.u32 	%p33, %r57, 3;
	@%p33 bra 	$L__BB0_42;
$L__BB0_41:
	cvt.u64.u32 	%rd44, %r449;
	add.s64 	%rd45, %rd12, %rd44;
	shl.b64 	%rd46, %rd45, 2;
	add.s64 	%rd47, %rd1, %rd46;
	ld.global.f32 	%f26, [%rd47];
	shl.b32 	%r325, %r449, 2;
	add.s32 	%r326, %r44, %r325;
	atom.shared.add.f32 	%f27, [%r326], %f26;
	add.s32 	%r327, %r449, %r3;
	cvt.u64.u32 	%rd48, %r327;
	add.s64 	%rd49, %rd12, %rd48;
	shl.b64 	%rd50, %rd49, 2;
	add.s64 	%rd51, %rd1, %rd50;
	ld.global.f32 	%f28, [%rd51];
	add.s32 	%r328, %r326, %r60;
	atom.shared.add.f32 	%f29, [%r328], %f28;
	add.s32 	%r329, %r327, %r3;
	cvt.u64.u32 	%rd52, %r329;
	add.s64 	%rd53, %rd12, %rd52;
	shl.b64 	%rd54, %rd53, 2;
	add.s64 	%rd55, %rd1, %rd54;
	ld.global.f32 	%f30, [%rd55];
	add.s32 	%r330, %r328, %r60;
	atom.shared.add.f32 	%f31, [%r330], %f30;
	add.s32 	%r331, %r329, %r3;
	cvt.u64.u32 	%rd56, %r331;
	add.s64 	%rd57, %rd12, %rd56;
	shl.b64 	%rd58, %rd57, 2;
	add.s64 	%rd59, %rd1, %rd58;
	ld.global.f32 	%f32, [%rd59];
	add.s32 	%r332, %r330, %r60;
	atom.shared.add.f32 	%f33, [%r332], %f32;
	add.s32 	%r449, %r331, %r3;
	setp.lt.s32 	%p34, %r449, %r139;
	@%p34 bra 	$L__BB0_41;
$L__BB0_42:
	bar.sync 	0;
	add.s32 	%r72, %r448, 1;
	cvt.rn.f32.u32 	%f34, %r72;
	rcp.rn.f32 	%f1, %f34;
	@%p28 bra 	$L__BB0_49;
	setp.eq.s32 	%p36, %r58, 0;
	mov.u32 	%r451, %r474;
	@%p36 bra 	$L__BB0_47;
	setp.eq.s32 	%p37, %r58, 1;
	ld.shared.f32 	%f35, [%r59];
	mul.f32 	%f36, %f1, %f35;
	st.shared.f32 	[%r65], %f36;
	mov.u32 	%r451, %r56;
	@%p37 bra 	$L__BB0_47;
	setp.eq.s32 	%p38, %r58, 2;
	ld.shared.f32 	%f37, [%r61];
	mul.f32 	%f38, %f1, %f37;
	st.shared.f32 	[%r66], %f38;
	mov.u32 	%r451, %r62;
	@%p38 bra 	$L__BB0_47;
	ld.shared.f32 	%f39, [%r63];
	mul.f32 	%f40, %f1, %f39;
	add.s32 	%r333, %r66, %r60;
	st.shared.f32 	[%r333], %f40;
	mov.u32 	%r451, %r64;
$L__BB0_47:
	setp.lt.u32 	%p39, %r57, 3;
	@%p39 bra 	$L__BB0_49;
$L__BB0_48:
	shl.b32 	%r334, %r451, 2;
	add.s32 	%r335, %r44, %r334;
	ld.shared.f32 	%f41, [%r335];
	mul.f32 	%f42, %f1, %f41;
	mov.u32 	%r336, s;
	add.s32 	%r337, %r336, %r334;
	st.shared.f32 	[%r337], %f42;
	add.s32 	%r338, %r335, %r60;
	ld.shared.f32 	%f43, [%r338];
	mul.f32 	%f44, %f1, %f43;
	add.s32 	%r339, %r337, %r60;
	st.shared.f32 	[%r339], %f44;
	add.s32 	%r340, %r338, %r60;
	ld.shared.f32 	%f45, [%r340];
	mul.f32 	%f46, %f1, %f45;
	add.s32 	%r341, %r339, %r60;
	st.shared.f32 	[%r341], %f46;
	add.s32 	%r342, %r340, %r60;
	ld.shared.f32 	%f47, [%r342];
	mul.f32 	%f48, %f1, %f47;
	add.s32 	%r343, %r341, %r60;
	st.shared.f32 	[%r343], %f48;
	add.s32 	%r451, %r60, %r451;
	setp.lt.s32 	%p40, %r451, %r139;
	@%p40 bra 	$L__BB0_48;
$L__BB0_49:
	setp.lt.s32 	%p41, %r140, 1;
	bar.sync 	0;
	mov.u32 	%r463, s;
	@%p41 bra 	$L__BB0_71;
	mov.b32 	%r453, 0;
	mov.u32 	%r454, s;
	mov.u32 	%r455, %r4;
$L__BB0_51:
	mov.u32 	%r463, %r455;
	mov.u32 	%r455, %r454;
	mul.wide.u32 	%rd60, %r453, 4;
	add.s64 	%rd61, %rd8, %rd60;
	ld.global.s32 	%rd13, [%rd61];
	add.s64 	%rd62, %rd9, %rd60;
	ld.global.u32 	%r79, [%rd62];
	add.s64 	%rd63, %rd10, %rd60;
	ld.global.u32 	%r80, [%rd63];
	add.s64 	%rd64, %rd11, %rd60;
	ld.global.s32 	%rd14, [%rd64];
	setp.ge.s32 	%p42, %r474, %r79;
	@%p42 bra 	$L__BB0_70;
	cvt.u32.u64 	%r347, %rd13;
	setp.gt.s32 	%p43, %r347, 0;
	@%p43 bra 	$L__BB0_55;
	add.s32 	%r461, %r463, %r67;
	add.s64 	%rd65, %rd5, %rd14;
	shl.b64 	%rd66, %rd65, 2;
	add.s64 	%rd99, %rd3, %rd66;
	mov.u32 	%r462, %r474;
$L__BB0_54:
	setp.lt.s32 	%p44, %r453, %r55;
	ld.global.f32 	%f49, [%rd99];
	setp.lt.f32 	%p45, %f49, 0f00000000;
	selp.f32 	%f51, 0f00000000, %f49, %p45;
	selp.f32 	%f52, %f51, %f49, %p44;
	st.shared.f32 	[%r461], %f52;
	add.s32 	%r462, %r462, %r3;
	add.s32 	%r461, %r461, %r60;
	add.s64 	%rd99, %rd99, %rd6;
	setp.lt.s32 	%p46, %r462, %r79;
	@%p46 bra 	$L__BB0_54;
	bra.uni 	$L__BB0_70;
$L__BB0_55:
	cvt.u32.u64 	%r348, %rd13;
	and.b32  	%r82, %r348, 15;
	add.s32 	%r83, %r82, -1;
	and.b32  	%r84, %r348, 7;
	add.s32 	%r85, %r84, -1;
	and.b32  	%r86, %r348, 2147483632;
	and.b32  	%r87, %r348, 3;
	cvt.s64.s32 	%rd16, %r80;
	mov.u32 	%r456, %r474;
$L__BB0_56:
	cvt.u32.u64 	%r350, %rd13;
	setp.lt.u32 	%p47, %r350, 16;
	cvt.u64.u32 	%rd67, %r456;
	add.s64 	%rd68, %rd67, %rd14;
	shl.b64 	%rd69, %rd68, 2;
	add.s64 	%rd70, %rd3, %rd69;
	mad.lo.s64 	%rd17, %rd67, %rd13, %rd16;
	ld.global.f32 	%f196, [%rd70];
	mov.b32 	%r459, 0;
	@%p47 bra 	$L__BB0_59;
	mov.b32 	%r457, 0;
$L__BB0_58:
	.pragma "nounroll";
	cvt.u64.u32 	%rd71, %r457;
	add.s64 	%rd72, %rd17, %rd71;
	shl.b64 	%rd73, %rd72, 2;
	add.s64 	%rd74, %rd2, %rd73;
	ld.global.f32 	%f54, [%rd74];
	shl.b32 	%r352, %r457, 2;
	add.s32 	%r353, %r455, %r352;
	ld.shared.f32 	%f55, [%r353];
	fma.rn.f32 	%f56, %f54, %f55, %f196;
	ld.global.f32 	%f57, [%rd74+4];
	ld.shared.f32 	%f58, [%r353+4];
	fma.rn.f32 	%f59, %f57, %f58, %f56;
	ld.global.f32 	%f60, [%rd74+8];
	ld.shared.f32 	%f61, [%r353+8];
	fma.rn.f32 	%f62, %f60, %f61, %f59;
	ld.global.f32 	%f63, [%rd74+12];
	ld.shared.f32 	%f64, [%r353+12];
	fma.rn.f32 	%f65, %f63, %f64, %f62;
	ld.global.f32 	%f66, [%rd74+16];
	ld.shared.f32 	%f67, [%r353+16];
	fma.rn.f32 	%f68, %f66, %f67, %f65;
	ld.global.f32 	%f69, [%rd74+20];
	ld.shared.f32 	%f70, [%r353+20];
	fma.rn.f32 	%f71, %f69, %f70, %f68;
	ld.global.f32 	%f72, [%rd74+24];
	ld.shared.f32 	%f73, [%r353+24];
	fma.rn.f32 	%f74, %f72, %f73, %f71;
	ld.global.f32 	%f75, [%rd74+28];
	ld.shared.f32 	%f76, [%r353+28];
	fma.rn.f32 	%f77, %f75, %f76, %f74;
	ld.global.f32 	%f78, [%rd74+32];
	ld.shared.f32 	%f79, [%r353+32];
	fma.rn.f32 	%f80, %f78, %f79, %f77;
	ld.global.f32 	%f81, [%rd74+36];
	ld.shared.f32 	%f82, [%r353+36];
	fma.rn.f32 	%f83, %f81, %f82, %f80;
	ld.global.f32 	%f84, [%rd74+40];
	ld.shared.f32 	%f85, [%r353+40];
	fma.rn.f32 	%f86, %f84, %f85, %f83;
	ld.global.f32 	%f87, [%rd74+44];
	ld.shared.f32 	%f88, [%r353+44];
	fma.rn.f32 	%f89, %f87, %f88, %f86;
	ld.global.f32 	%f90, [%rd74+48];
	ld.shared.f32 	%f91, [%r353+48];
	fma.rn.f32 	%f92, %f90, %f91, %f89;
	ld.global.f32 	%f93, [%rd74+52];
	ld.shared.f32 	%f94, [%r353+52];
	fma.rn.f32 	%f95, %f93, %f94, %f92;
	ld.global.f32 	%f96, [%rd74+56];
	ld.shared.f32 	%f97, [%r353+56];
	fma.rn.f32 	%f98, %f96, %f97, %f95;
	ld.global.f32 	%f99, [%rd74+60];
	ld.shared.f32 	%f100, [%r353+60];
	fma.rn.f32 	%f196, %f99, %f100, %f98;
	add.s32 	%r457, %r457, 16;
	setp.ne.s32 	%p48, %r457, %r86;
	mov.u32 	%r459, %r86;
	@%p48 bra 	$L__BB0_58;
$L__BB0_59:
	setp.eq.s32 	%p49, %r82, 0;
	@%p49 bra 	$L__BB0_69;
	setp.lt.u32 	%p50, %r83, 7;
	@%p50 bra 	$L__BB0_62;
	cvt.u64.u32 	%rd75, %r459;
	add.s64 	%rd76, %rd17, %rd75;
	shl.b64 	%rd77, %rd76, 2;
	add.s64 	%rd78, %rd2, %rd77;
	ld.global.f32 	%f102, [%rd78];
	shl.b32 	%r354, %r459, 2;
	add.s32 	%r355, %r455, %r354;
	ld.shared.f32 	%f103, [%r355];
	fma.rn.f32 	%f104, %f102, %f103, %f196;
	ld.global.f32 	%f105, [%rd78+4];
	ld.shared.f32 	%f106, [%r355+4];
	fma.rn.f32 	%f107, %f105, %f106, %f104;
	ld.global.f32 	%f108, [%rd78+8];
	ld.shared.f32 	%f109, [%r355+8];
	fma.rn.f32 	%f110, %f108, %f109, %f107;
	ld.global.f32 	%f111, [%rd78+12];
	ld.shared.f32 	%f112, [%r355+12];
	fma.rn.f32 	%f113, %f111, %f112, %f110;
	ld.global.f32 	%f114, [%rd78+16];
	ld.shared.f32 	%f115, [%r355+16];
	fma.rn.f32 	%f116, %f114, %f115, %f113;
	ld.global.f32 	%f117, [%rd78+20];
	ld.shared.f32 	%f118, [%r355+20];
	fma.rn.f32 	%f119, %f117, %f118, %f116;
	ld.global.f32 	%f120, [%rd78+24];
	ld.shared.f32 	%f121, [%r355+24];
	fma.rn.f32 	%f122, %f120, %f121, %f119;
	ld.global.f32 	%f123, [%rd78+28];
	ld.shared.f32 	%f124, [%r355+28];
	fma.rn.f32 	%f196, %f123, %f124, %f122;
	add.s32 	%r459, %r459, 8;
$L__BB0_62:
	setp.eq.s32 	%p51, %r84, 0;
	@%p51 bra 	$L__BB0_69;
	setp.lt.u32 	%p52, %r85, 3;
	@%p52 bra 	$L__BB0_65;
	cvt.u64.u32 	%rd79, %r459;
	add.s64 	%rd80, %rd17, %rd79;
	shl.b64 	%rd81, %rd80, 2;
	add.s64 	%rd82, %rd2, %rd81;
	ld.global.f32 	%f126, [%rd82];
	shl.b32 	%r356, %r459, 2;
	add.s32 	%r357, %r455, %r356;
	ld.shared.f32 	%f127, [%r357];
	fma.rn.f32 	%f128, %f126, %f127, %f196;
	ld.global.f32 	%f129, [%rd82+4];
	ld.shared.f32 	%f130, [%r357+4];
	fma.rn.f32 	%f131, %f129, %f130, %f128;
	ld.global.f32 	%f132, [%rd82+8];
	ld.shared.f32 	%f133, [%r357+8];
	fma.rn.f32 	%f134, %f132, %f133, %f131;
	ld.global.f32 	%f135, [%rd82+12];
	ld.shared.f32 	%f136, [%r357+12];
	fma.rn.f32 	%f196, %f135, %f136, %f134;
	add.s32 	%r459, %r459, 4;
$L__BB0_65:
	setp.eq.s32 	%p53, %r87, 0;
	@%p53 bra 	$L__BB0_69;
	setp.eq.s32 	%p54, %r87, 1;
	cvt.u64.u32 	%rd83, %r459;
	add.s64 	%rd84, %rd17, %rd83;
	shl.b64 	%rd85, %rd84, 2;
	add.s64 	%rd18, %rd2, %rd85;
	ld.global.f32 	%f137, [%rd18];
	shl.b32 	%r358, %r459, 2;
	add.s32 	%r96, %r455, %r358;
	ld.shared.f32 	%f138, [%r96];
	fma.rn.f32 	%f196, %f137, %f138, %f196;
	@%p54 bra 	$L__BB0_69;
	setp.eq.s32 	%p55, %r87, 2;
	ld.global.f32 	%f139, [%rd18+4];
	ld.shared.f32 	%f140, [%r96+4];
	fma.rn.f32 	%f196, %f139, %f140, %f196;
	@%p55 bra 	$L__BB0_69;
	ld.global.f32 	%f141, [%rd18+8];
	ld.shared.f32 	%f142, [%r96+8];
	fma.rn.f32 	%f196, %f141, %f142, %f196;
$L__BB0_69:
	setp.lt.s32 	%p56, %r453, %r55;
	setp.lt.f32 	%p57, %f196, 0f00000000;
	selp.f32 	%f143, 0f00000000, %f196, %p57;
	selp.f32 	%f144, %f143, %f196, %p56;
	shl.b32 	%r359, %r456, 2;
	add.s32 	%r360, %r463, %r359;
	st.shared.f32 	[%r360], %f144;
	add.s32 	%r456, %r456, %r3;
	setp.lt.s32 	%p58, %r456, %r79;
	@%p58 bra 	$L__BB0_56;
$L__BB0_70:
	bar.sync 	0;
	add.s32 	%r453, %r453, 1;
	setp.ne.s32 	%p59, %r453, %r140;
	mov.u32 	%r454, %r463;
	@%p59 bra 	$L__BB0_51;
$L__BB0_71:
	setp.ne.s32 	%p60, %r474, 0;
	bar.sync 	0;
	@%p60 bra 	$L__BB0_73;
	ld.shared.f32 	%f145, [%r463];
	shl.b32 	%r361, %r448, 2;
	add.s32 	%r362, %r54, %r361;
	st.shared.f32 	[%r362], %f145;
$L__BB0_73:
	bar.sync 	0;
	setp.ne.s32 	%p61, %r72, %r138;
	mov.u32 	%r448, %r72;
	@%p61 bra 	$L__BB0_35;
$L__BB0_74:
	setp.ne.s32 	%p62, %r474, 0;
	@%p62 bra 	$L__BB0_88;
	setp.lt.s32 	%p63, %r138, 2;
	shl.b32 	%r363, %r138, 2;
	add.s32 	%r104, %r54, %r363;
	@%p63 bra 	$L__BB0_87;
	add.s32 	%r105, %r138, -1;
	add.s32 	%r364, %r138, -2;
	and.b32  	%r106, %r105, 7;
	setp.lt.u32 	%p64, %r364, 7;
	mov.u32 	%r467, %r138;
	@%p64 bra 	$L__BB0_79;
	ld.shared.f32 	%f197, [%r104+-4];
	shl.b32 	%r365, %r141, 3;
	add.s32 	%r366, %r365, %r7;
	mov.u32 	%r367, s;
	add.s32 	%r368, %r366, %r367;
	add.s32 	%r465, %r368, -16;
	and.b32  	%r369, %r105, -8;
	neg.s32 	%r464, %r369;
	mov.u32 	%r467, %r138;
$L__BB0_78:
	.pragma "nounroll";
	ld.shared.f32 	%f146, [%r465+8];
	sub.f32 	%f147, %f197, %f146;
	ld.shared.v2.f32 	{%f148, %f149}, [%r465];
	sub.f32 	%f150, %f146, %f149;
	st.shared.v2.f32 	[%r465+8], {%f150, %f147};
	sub.f32 	%f151, %f149, %f148;
	ld.shared.v2.f32 	{%f152, %f153}, [%r465+-8];
	sub.f32 	%f154, %f148, %f153;
	st.shared.v2.f32 	[%r465], {%f154, %f151};
	sub.f32 	%f155, %f153, %f152;
	add.s32 	%r467, %r467, -8;
	ld.shared.v2.f32 	{%f156, %f157}, [%r465+-16];
	sub.f32 	%f158, %f152, %f157;
	st.shared.v2.f32 	[%r465+-8], {%f158, %f155};
	sub.f32 	%f159, %f157, %f156;
	ld.shared.f32 	%f197, [%r465+-20];
	sub.f32 	%f160, %f156, %f197;
	st.shared.v2.f32 	[%r465+-16], {%f160, %f159};
	add.s32 	%r465, %r465, -32;
	add.s32 	%r464, %r464, 8;
	setp.ne.s32 	%p65, %r464, 0;
	@%p65 bra 	$L__BB0_78;
$L__BB0_79:
	setp.eq.s32 	%p66, %r106, 0;
	@%p66 bra 	$L__BB0_87;
	and.b32  	%r116, %r105, 3;
	setp.lt.u32 	%p67, %r106, 4;
	@%p67 bra 	$L__BB0_82;
	shl.b32 	%r370, %r467, 2;
	add.s32 	%r371, %r54, %r370;
	ld.shared.f32 	%f161, [%r371+-4];
	ld.shared.f32 	%f162, [%r371+-8];
	sub.f32 	%f163, %f161, %f162;
	st.shared.f32 	[%r371+-4], %f163;
	ld.shared.f32 	%f164, [%r371+-12];
	sub.f32 	%f165, %f162, %f164;
	st.shared.f32 	[%r371+-8], %f165;
	add.s32 	%r467, %r467, -4;
	ld.shared.f32 	%f166, [%r371+-16];
	sub.f32 	%f167, %f164, %f166;
	st.shared.f32 	[%r371+-12], %f167;
	ld.shared.f32 	%f168, [%r371+-20];
	sub.f32 	%f169, %f166, %f168;
	st.shared.f32 	[%r371+-16], %f169;
$L__BB0_82:
	setp.eq.s32 	%p68, %r116, 0;
	@%p68 bra 	$L__BB0_87;
	setp.eq.s32 	%p69, %r116, 1;
	@%p69 bra 	$L__BB0_85;
	shl.b32 	%r372, %r467, 2;
	add.s32 	%r373, %r54, %r372;
	ld.shared.f32 	%f170, [%r373+-4];
	add.s32 	%r467, %r467, -2;
	ld.shared.f32 	%f171, [%r373+-8];
	sub.f32 	%f172, %f170, %f171;
	st.shared.f32 	[%r373+-4], %f172;
	ld.shared.f32 	%f173, [%r373+-12];
	sub.f32 	%f174, %f171, %f173;
	st.shared.f32 	[%r373+-8], %f174;
$L__BB0_85:
	and.b32  	%r374, %r105, 1;
	setp.eq.b32 	%p70, %r374, 1;
	not.pred 	%p71, %p70;
	@%p71 bra 	$L__BB0_87;
	shl.b32 	%r375, %r467, 2;
	add.s32 	%r376, %r54, %r375;
	ld.shared.f32 	%f175, [%r376+-4];
	ld.shared.f32 	%f176, [%r376+-8];
	sub.f32 	%f177, %f175, %f176;
	st.shared.f32 	[%r376+-4], %f177;
$L__BB0_87:
	ld.shared.f32 	%f178, [%r104+-4];
	cvta.to.global.u64 	%rd86, %rd26;
	mul.wide.u32 	%rd87, %r1, 4;
	add.s64 	%rd88, %rd86, %rd87;
	st.global.f32 	[%rd88], %f178;
$L__BB0_88:
	bar.sync 	0;
	setp.le.s32 	%p72, %r138, %r474;
	@%p72 bra 	$L__BB0_95;
	add.s32 	%r377, %r474, %r3;
	max.s32 	%r378, %r138, %r377;
	setp.lt.s32 	%p73, %r377, %r138;
	selp.u32 	%r379, 1, 0, %p73;
	add.s32 	%r380, %r377, %r379;
	sub.s32 	%r381, %r378, %r380;
	div.u32 	%r382, %r381, %r3;
	add.s32 	%r121, %r382, %r379;
	and.b32  	%r383, %r121, 3;
	setp.eq.s32 	%p74, %r383, 3;
	@%p74 bra 	$L__BB0_92;
	shl.b32 	%r384, %r141, 3;
	shl.b32 	%r385, %r474, 2;
	add.s32 	%r386, %r384, %r385;
	add.s32 	%r387, %r386, %r6;
	mov.u32 	%r388, s;
	add.s32 	%r472, %r388, %r387;
	shl.b32 	%r123, %r3, 2;
	sub.s32 	%r471, %r138, %r474;
	add.s32 	%r389, %r121, 1;
	and.b32  	%r390, %r389, 3;
	neg.s32 	%r470, %r390;
$L__BB0_91:
	.pragma "nounroll";
	setp.lt.s32 	%p75, %r1, %r137;
	add.s32 	%r391, %r471, -1;
	selp.b32 	%r392, %r474, %r391, %p75;
	shl.b32 	%r393, %r392, 2;
	add.s32 	%r394, %r5, %r393;
	ld.shared.u32 	%r395, [%r394];
	mul.wide.s32 	%rd89, %r395, 4;
	add.s64 	%rd90, %rd4, %rd89;
	ld.shared.f32 	%f179, [%r472];
	atom.global.add.f32 	%f180, [%rd90], %f179;
	add.s32 	%r474, %r474, %r3;
	add.s32 	%r472, %r472, %r123;
	sub.s32 	%r471, %r471, %r3;
	add.s32 	%r470, %r470, 1;
	setp.ne.s32 	%p76, %r470, 0;
	@%p76 bra 	$L__BB0_91;
$L__BB0_92:
	setp.lt.u32 	%p77, %r121, 3;
	@%p77 bra 	$L__BB0_95;
	shl.b32 	%r411, %r3, 2;
$L__BB0_94:
	setp.lt.s32 	%p78, %r1, %r137;
	not.b32 	%r396, %r474;
	add.s32 	%r397, %r138, %r396;
	selp.b32 	%r398, %r474, %r397, %p78;
	shl.b32 	%r399, %r398, 2;
	add.s32 	%r400, %r5, %r399;
	ld.shared.u32 	%r401, [%r400];
	mul.wide.s32 	%rd91, %r401, 4;
	add.s64 	%rd92, %rd4, %rd91;
	shl.b32 	%r402, %r474, 2;
	add.s32 	%r403, %r54, %r402;
	ld.shared.f32 	%f181, [%r403];
	atom.global.add.f32 	%f182, [%rd92], %f181;
	add.s32 	%r404, %r474, %r3;
	not.b32 	%r405, %r404;
	add.s32 	%r406, %r138, %r405;
	selp.b32 	%r407, %r404, %r406, %p78;
	shl.b32 	%r408, %r407, 2;
	add.s32 	%r409, %r5, %r408;
	ld.shared.u32 	%r410, [%r409];
	mul.wide.s32 	%rd93, %r410, 4;
	add.s64 	%rd94, %rd4, %rd93;
	add.s32 	%r412, %r403, %r411;
	ld.shared.f32 	%f183, [%r412];
	atom.global.add.f32 	%f184, [%rd94], %f183;
	add.s32 	%r413, %r404, %r3;
	not.b32 	%r414, %r413;
	add.s32 	%r415, %r138, %r414;
	selp.b32 	%r416, %r413, %r415, %p78;
	shl.b32 	%r417, %r416, 2;
	add.s32 	%r418, %r5, %r417;
	ld.shared.u32 	%r419, [%r418];
	mul.wide.s32 	%rd95, %r419, 4;
	add.s64 	%rd96, %rd4, %rd95;
	add.s32 	%r420, %r412, %r411;
	ld.shared.f32 	%f185, [%r420];
	atom.global.add.f32 	%f186, [%rd96], %f185;
	add.s32 	%r421, %r413, %r3;
	not.b32 	%r422, %r421;
	add.s32 	%r423, %r138, %r422;
	selp.b32 	%r424, %r421, %r423, %p78;
	shl.b32 	%r425, %r424, 2;
	add.s32 	%r426, %r5, %r425;
	ld.shared.u32 	%r427, [%r426];
	mul.wide.s32 	%rd97, %r427, 4;
	add.s64 	%rd98, %rd4, %rd97;
	add.s32 	%r428, %r420, %r411;
	ld.shared.f32 	%f187, [%r428];
	atom.global.add.f32 	%f188, [%rd98], %f187;
	add.s32 	%r474, %r421, %r3;
	setp.lt.s32 	%p79, %r474, %r138;
	@%p79 bra 	$L__BB0_94;
$L__BB0_95:
	bar.sync 	0;
	ret;

}


// ===== COMPILED SASS (sm_100) =====

	.target	sm_100

	.elftype	@"ET_EXEC"


//--------------------- .note.nv.tkinfo           --------------------------
	.section	.note.nv.tkinfo,"",@"SHT_NOTE"
	.sectionflags	@"SHF_NOTE_NV_TKINFO"
	.tkinfo
        /*0018*/ 	.word	0x00000002
        /*0030*/ 	.string	""
        /*0030*/ 	.string	"ptxas"
        /*0030*/ 	.string	"Cuda compilation tools, release 13.0, V13.0.88"
        /*0030*/ 	.string	"Build cuda_13.0.r13.0/compiler.36424714_0"
        /*0030*/ 	.string	"-arch sm_100 -m 64 "



//--------------------- .note.nv.cuinfo           --------------------------
	.section	.note.nv.cuinfo,"",@"SHT_NOTE"
	.sectionflags	@"SHF_NOTE_NV_CUINFO"
        /*0018*/ 	.short	0x0002
        /*001a*/ 	.short	0x0064
        /*001c*/ 	.short	0x0082
	.zero		2


//--------------------- .nv.info                  --------------------------
	.section	.nv.info,"",@"SHT_CUDA_INFO"
	.align	4


	//----- nvinfo : EIATTR_REGCOUNT
	.align		4
        /*0000*/ 	.byte	0x04, 0x2f
        /*0002*/ 	.short	(.L_1 - .L_0)
	.align		4
.L_0:
        /*0004*/ 	.word	index@(_Z22emb_mlp_forward_kernelPKiiiPKfiS2_S2_S0_S0_S0_S0_iPfS3_ii)
        /*0008*/ 	.word	0x00000025


	//----- nvinfo : EIATTR_FRAME_SIZE
	.align		4
.L_1:
        /*000c*/ 	.byte	0x04, 0x11
        /*000e*/ 	.short	(.L_3 - .L_2)
	.align		4
.L_2:
        /*0010*/ 	.word	index@($__internal_0_$__cuda_sm20_rcp_rn_f32_slowpath)
        /*0014*/ 	.word	0x00000000


	//----- nvinfo : EIATTR_FRAME_SIZE
	.align		4
.L_3:
        /*0018*/ 	.byte	0x04, 0x11
        /*001a*/ 	.short	(.L_5 - .L_4)
	.align		4
.L_4:
        /*001c*/ 	.word	index@(_Z22emb_mlp_forward_kernelPKiiiPKfiS2_S2_S0_S0_S0_S0_iPfS3_ii)
        /*0020*/ 	.word	0x00000000


	//----- nvinfo : EIATTR_MIN_STACK_SIZE
	.align		4
.L_5:
        /*0024*/ 	.byte	0x04, 0x12
        /*0026*/ 	.short	(.L_7 - .L_6)
	.align		4
.L_6:
        /*0028*/ 	.word	index@(_Z22emb_mlp_forward_kernelPKiiiPKfiS2_S2_S0_S0_S0_S0_iPfS3_ii)
        /*002c*/ 	.word	0x00000000
.L_7:


//--------------------- .nv.compat                --------------------------
	.section	.nv.compat,"",@"SHT_CUDA_COMPAT_INFO"
	.align	4
        /*0000*/ 	.byte	0x02, 0x09, 0x00, 0x00, 0x02, 0x02, 0x01, 0x00, 0x02, 0x05, 0x05, 0x00, 0x03, 0x07, 0x01, 0x01
        /*0010*/ 	.byte	0x02, 0x03, 0x00, 0x00, 0x02, 0x06, 0x01, 0x00, 0x04, 0x0b, 0x08, 0x00, 0x09, 0x00, 0x00, 0x00
        /*0020*/ 	.byte	0x00, 0x00, 0x00, 0x00


//--------------------- .nv.info._Z22emb_mlp_forward_kernelPKiiiPKfiS2_S2_S0_S0_S0_S0_iPfS3_ii --------------------------
	.section	.nv.info._Z22emb_mlp_forward_kernelPKiiiPKfiS2_S2_S0_S0_S0_S0_iPfS3_ii,"",@"SHT_CUDA_INFO"
	.sectionflags	@""
	.align	4


	//----- nvinfo : EIATTR_CUDA_API_VERSION
	.align		4
        /*0000*/ 	.byte	0x04, 0x37
        /*0002*/ 	.short	(.L_9 - .L_8)
.L_8:
        /*0004*/ 	.word	0x00000082


	//----- nvinfo : EIATTR_KPARAM_INFO
	.align		4
.L_9:
        /*0008*/ 	.byte	0x04, 0x17
        /*000a*/ 	.short	(.L_11 - .L_10)
.L_10:
        /*000c*/ 	.word	0x00000000
        /*0010*/ 	.short	0x000f
        /*0012*/ 	.short	0x006c
        /*0014*/ 	.byte	0x00, 0xf0, 0x11, 0x00


	//----- nvinfo : EIATTR_KPARAM_INFO
	.align		4
.L_11:
        /*0018*/ 	.byte	0x04, 0x17
        /*001a*/ 	.short	(.L_13 - .L_12)
.L_12:
        /*001c*/ 	.word	0x00000000
        /*0020*/ 	.short	0x000e
        /*0022*/ 	.short	0x0068
        /*0024*/ 	.byte	0x00, 0xf0, 0x11, 0x00


	//----- nvinfo : EIATTR_KPARAM_INFO
	.align		4
.L_13:
        /*0028*/ 	.byte	0x04, 0x17
        /*002a*/ 	.short	(.L_15 - .L_14)
.L_14:
        /*002c*/ 	.word	0x00000000
        /*0030*/ 	.short	0x000d
        /*0032*/ 	.short	0x0060
        /*0034*/ 	.byte	0x00, 0xf5, 0x21, 0x00


	//----- nvinfo : EIATTR_KPARAM_INFO
	.align		4
.L_15:
        /*0038*/ 	.byte	0x04, 0x17
        /*003a*/ 	.short	(.L_17 - .L_16)
.L_16:
        /*003c*/ 	.word	0x00000000
        /*0040*/ 	.short	0x000c
        /*0042*/ 	.short	0x0058
        /*0044*/ 	.byte	0x00, 0xf5, 0x21, 0x00


	//----- nvinfo : EIATTR_KPARAM_INFO
	.align		4
.L_17:
        /*0048*/ 	.byte	0x04, 0x17
        /*004a*/ 	.short	(.L_19 - .L_18)
.L_18:
        /*004c*/ 	.word	0x00000000
        /*0050*/ 	.short	0x000b
        /*0052*/ 	.short	0x0050
        /*0054*/ 	.byte	0x00, 0xf0, 0x11, 0x00


	//----- nvinfo : EIATTR_KPARAM_INFO
	.align		4
.L_19:
        /*0058*/ 	.byte	0x04, 0x17
        /*005a*/ 	.short	(.L_21 - .L_20)
.L_20:
        /*005c*/ 	.word	0x00000000
        /*0060*/ 	.short	0x000a
        /*0062*/ 	.short	0x0048
        /*0064*/ 	.byte	0x00, 0xf5, 0x21, 0x00


	//----- nvinfo : EIATTR_KPARAM_INFO
	.align		4
.L_21:
        /*0068*/ 	.byte	0x04, 0x17
        /*006a*/ 	.short	(.L_23 - .L_22)
.L_22:
        /*006c*/ 	.word	0x00000000
        /*0070*/ 	.short	0x0009
        /*0072*/ 	.short	0x0040
        /*0074*/ 	.byte	0x00, 0xf5, 0x21, 0x00


	//----- nvinfo : EIATTR_KPARAM_INFO
	.align		4
.L_23:
        /*0078*/ 	.byte	0x04, 0x17
        /*007a*/ 	.short	(.L_25 - .L_24)
.L_24:
        /*007c*/ 	.word	0x00000000
        /*0080*/ 	.short	0x0008
        /*0082*/ 	.short	0x0038
        /*0084*/ 	.byte	0x00, 0xf5, 0x21, 0x00


	//----- nvinfo : EIATTR_KPARAM_INFO
	.align		4
.L_25:
        /*0088*/ 	.byte	0x04, 0x17
        /*008a*/ 	.short	(.L_27 - .L_26)
.L_26:
        /*008c*/ 	.word	0x00000000
        /*0090*/ 	.short	0x0007
        /*0092*/ 	.short	0x0030
        /*0094*/ 	.byte	0x00, 0xf5, 0x21, 0x00


	//----- nvinfo : EIATTR_KPARAM_INFO
	.align		4
.L_27:
        /*0098*/ 	.byte	0x04, 0x17
        /*009a*/ 	.short	(.L_29 - .L_28)
.L_28:
        /*009c*/ 	.word	0x00000000
        /*00a0*/ 	.short	0x0006
        /*00a2*/ 	.short	0x0028
        /*00a4*/ 	.byte	0x00, 0xf5, 0x21, 0x00


	//----- nvinfo : EIATTR_KPARAM_INFO
	.align		4
.L_29:
        /*00a8*/ 	.byte	0x04, 0x17
        /*00aa*/ 	.short	(.L_31 - .L_30)
.L_30:
        /*00ac*/ 	.word	0x00000000
        /*00b0*/ 	.short	0x0005
        /*00b2*/ 	.short	0x0020
        /*00b4*/ 	.byte	0x00, 0xf5, 0x21, 0x00


	//----- nvinfo : EIATTR_KPARAM_INFO
	.align		4
.L_31:
        /*00b8*/ 	.byte	0x04, 0x17
        /*00ba*/ 	.short	(.L_33 - .L_32)
.L_32:
        /*00bc*/ 	.word	0x00000000
        /*00c0*/ 	.short	0x0004
        /*00c2*/ 	.short	0x0018
        /*00c4*/ 	.byte	0x00, 0xf0, 0x11, 0x00


	//----- nvinfo : EIATTR_KPARAM_INFO
	.align		4
.L_33:
        /*00c8*/ 	.byte	0x04, 0x17
        /*00ca*/ 	.short	(.L_35 - .L_34)
.L_34:
        /*00cc*/ 	.word	0x00000000
        /*00d0*/ 	.short	0x0003
        /*00d2*/ 	.short	0x0010
        /*00d4*/ 	.byte	0x00, 0xf5, 0x21, 0x00


	//----- nvinfo : EIATTR_KPARAM_INFO
	.align		4
.L_35:
        /*00d8*/ 	.byte	0x04, 0x17
        /*00da*/ 	.short	(.L_37 - .L_36)
.L_36:
        /*00dc*/ 	.word	0x00000000
        /*00e0*/ 	.short	0x0002
        /*00e2*/ 	.short	0x000c
        /*00e4*/ 	.byte	0x00, 0xf0, 0x11, 0x00


	//----- nvinfo : EIATTR_KPARAM_INFO
	.align		4
.L_37:
        /*00e8*/ 	.byte	0x04, 0x17
        /*00ea*/ 	.short	(.L_39 - .L_38)
.L_38:
        /*00ec*/ 	.word	0x00000000
        /*00f0*/ 	.short	0x0001
        /*00f2*/ 	.short	0x0008
        /*00f4*/ 	.byte	0x00, 0xf0, 0x11, 0x00


	//----- nvinfo : EIATTR_KPARAM_INFO
	.align		4
.L_39:
        /*00f8*/ 	.byte	0x04, 0x17
        /*00fa*/ 	.short	(.L_41 - .L_40)
.L_40:
        /*00fc*/ 	.word	0x00000000
        /*0100*/ 	.short	0x0000
        /*0102*/ 	.short	0x0000
        /*0104*/ 	.byte	0x00, 0xf5, 0x21, 0x00


	//----- nvinfo : EIATTR_SPARSE_MMA_MASK
	.align		4
.L_41:
        /*0108*/ 	.byte	0x03, 0x50
        /*010a*/ 	.short	0x0000


	//----- nvinfo : EIATTR_MAXREG_COUNT
	.align		4
        /*010c*/ 	.byte	0x03, 0x1b
        /*010e*/ 	.short	0x00ff


	//----- nvinfo : EIATTR_NUM_BARRIERS
	.align		4
        /*0110*/ 	.byte	0x02, 0x4c
        /*0112*/ 	.byte	0x01
	.zero		1


	//----- nvinfo : EIATTR_MERCURY_ISA_VERSION
	.align		4
        /*0114*/ 	.byte	0x03, 0x5f
        /*0116*/ 	.short	0x0101


	//----- nvinfo : EIATTR_INT_WARP_WIDE_INSTR_OFFSETS
	.align		4
        /*0118*/ 	.byte	0x04, 0x31
        /*011a*/ 	.short	(.L_43 - .L_42)


	//   ....[0]....
.L_42:
        /*011c*/ 	.word	0x00004180


	//----- nvinfo : EIATTR_VRC_CTA_INIT_COUNT
	.align		4
.L_43:
        /*0120*/ 	.byte	0x02, 0x4a
	.zero		1
	.zero		1


	//----- nvinfo : EIATTR_EXIT_INSTR_OFFSETS
	.align		4
        /*0124*/ 	.byte	0x04, 0x1c
        /*0126*/ 	.short	(.L_45 - .L_44)


	//   ....[0]....
.L_44:
        /*0128*/ 	.word	0x00004f20


	//----- nvinfo : EIATTR_CRS_STACK_SIZE
	.align		4
.L_45:
        /*012c*/ 	.byte	0x04, 0x1e
        /*012e*/ 	.short	(.L_47 - .L_46)
.L_46:
        /*0130*/ 	.word	0x00000000


	//----- nvinfo : EIATTR_CBANK_PARAM_SIZE
	.align		4
.L_47:
        /*0134*/ 	.byte	0x03, 0x19
        /*0136*/ 	.short	0x0070


	//----- nvinfo : EIATTR_PARAM_CBANK
	.align		4
        /*0138*/ 	.byte	0x04, 0x0a
        /*013a*/ 	.short	(.L_49 - .L_48)
	.align		4
.L_48:
        /*013c*/ 	.word	index@(.nv.constant0._Z22emb_mlp_forward_kernelPKiiiPKfiS2_S2_S0_S0_S0_S0_iPfS3_ii)
        /*0140*/ 	.short	0x0380
        /*0142*/ 	.short	0x0070


	//----- nvinfo : EIATTR_SW_WAR
	.align		4
.L_49:
        /*0144*/ 	.byte	0x04, 0x36
        /*0146*/ 	.short	(.L_51 - .L_50)
.L_50:
        /*0148*/ 	.word	0x00000008
.L_51:


//--------------------- .nv.callgraph             --------------------------
	.section	.nv.callgraph,"",@"SHT_CUDA_CALLGRAPH"
	.align	4
	.sectionentsize	8
	.align		4
        /*0000*/ 	.word	0x00000000
	.align		4
        /*0004*/ 	.word	0xffffffff
	.align		4
        /*0008*/ 	.word	0x00000000
	.align		4
        /*000c*/ 	.word	0xfffffffe
	.align		4
        /*0010*/ 	.word	0x00000000
	.align		4
        /*0014*/ 	.word	0xfffffffd
	.align		4
        /*0018*/ 	.word	0x00000000
	.align		4
        /*001c*/ 	.word	0xfffffffc


//--------------------- .text._Z22emb_mlp_forward_kernelPKiiiPKfiS2_S2_S0_S0_S0_S0_iPfS3_ii --------------------------
	.section	.text._Z22emb_mlp_forward_kernelPKiiiPKfiS2_S2_S0_S0_S0_S0_iPfS3_ii,"ax",@progbits
	.align	128
        .global         _Z22emb_mlp_forward_kernelPKiiiPKfiS2_S2_S0_S0_S0_S0_iPfS3_ii
        .type           _Z22emb_mlp_forward_kernelPKiiiPKfiS2_S2_S0_S0_S0_S0_iPfS3_ii,@function
        .size           _Z22emb_mlp_forward_kernelPKiiiPKfiS2_S2_S0_S0_S0_S0_iPfS3_ii,(.L_x_75 - _Z22emb_mlp_forward_kernelPKiiiPKfiS2_S2_S0_S0_S0_S0_iPfS3_ii)
        .other          _Z22emb_mlp_forward_kernelPKiiiPKfiS2_S2_S0_S0_S0_S0_iPfS3_ii,@"STO_CUDA_ENTRY STV_DEFAULT"
_Z22emb_mlp_forward_kernelPKiiiPKfiS2_S2_S0_S0_S0_S0_iPfS3_ii:
.text._Z22emb_mlp_forward_kernelPKiiiPKfiS2_S2_S0_S0_S0_S0_iPfS3_ii:
[----:B------:R-:W-:Y:S01]  /*0000*/  LDC R1, c[0x0][0x37c] ;  /* 0x0000df00ff017b82 */ /* 0x000fe20000000800 */
[----:B------:R-:W0:Y:S07]  /*0010*/  S2R R2, SR_TID.X ;  /* 0x0000000000027919 */ /* 0x000e2e0000002100 */
[----:B------:R-:W1:Y:S01]  /*0020*/  S2UR UR6, SR_CgaCtaId ;  /* 0x00000000000679c3 */ /* 0x000e620000008800 */
[----:B------:R-:W2:Y:S01]  /*0030*/  LDCU UR5, c[0x0][0x3ec] ;  /* 0x00007d80ff0577ac */ /* 0x000ea20008000800 */
[----:B------:R-:W-:Y:S01]  /*0040*/  BSSY.RECONVERGENT B0, `(.L_x_0) ;  /* 0x0000208000007945 */ /* 0x000fe20003800200 */
[----:B------:R-:W3:Y:S05]  /*0050*/  LDCU UR15, c[0x0][0x38c] ;  /* 0x00007180ff0f77ac */ /* 0x000eea0008000800 */
[----:B------:R-:W4:Y:S01]  /*0060*/  LDC R13, c[0x0][0x360] ;  /* 0x0000d800ff0d7b82 */ /* 0x000f220000000800 */
[----:B------:R-:W-:Y:S01]  /*0070*/  UMOV UR4, 0x400 ;  /* 0x0000040000047882 */ /* 0x000fe20000000000 */
[----:B------:R-:W0:Y:S06]  /*0080*/  LDCU.64 UR10, c[0x0][0x358] ;  /* 0x00006b00ff0a77ac */ /* 0x000e2c0008000a00 */
[----:B------:R-:W4:Y:S01]  /*0090*/  S2UR UR13, SR_CTAID.X ;  /* 0x00000000000d79c3 */ /* 0x000f220000002500 */
[----:B---3--:R-:W-:-:S02]  /*00a0*/  USHF.L.U32 UR14, UR15, 0x3, URZ ;  /* 0x000000030f0e7899 */ /* 0x008fc400080006ff */
[----:B-1----:R-:W-:-:S04]  /*00b0*/  ULEA UR6, UR6, UR4, 0x18 ;  /* 0x0000000406067291 */ /* 0x002fc8000f8ec0ff */
[----:B--2---:R-:W-:Y:S01]  /*00c0*/  ULEA UR4, UR5, UR6, 0x2 ;  /* 0x0000000605047291 */ /* 0x004fe2000f8e10ff */
[----:B0-----:R-:W-:-:S03]  /*00d0*/  ISETP.NE.AND P0, PT, R2, RZ, PT ;  /* 0x000000ff0200720c */ /* 0x001fc60003f05270 */
[----:B------:R-:W-:-:S10]  /*00e0*/  ULEA UR5, UR5, UR4, 0x2 ;  /* 0x0000000405057291 */ /* 0x000fd4000f8e10ff */
[----:B------:R-:W-:Y:S05]  /*00f0*/  @P0 BRA `(.L_x_1) ;  /* 0x0000001c00f00947 */ /* 0x000fea0003800000 */
[----:B------:R-:W-:Y:S02]  /*0100*/  UISETP.GE.AND UP0, UPT, UR15, 0x1, UPT ;  /* 0x000000010f00788c */ /* 0x000fe4000bf06270 */
[----:B------:R-:W-:-:S07]  /*0110*/  UIADD3 UR7, UPT, UPT, UR15, -0x1, URZ ;  /* 0xffffffff0f077890 */ /* 0x000fce000fffe0ff */
[----:B------:R-:W-:Y:S05]  /*0120*/  BRA.U !UP0, `(.L_x_2) ;  /* 0x00000005083c7547 */ /* 0x000fea000b800000 */
[----:B------:R-:W-:Y:S01]  /*0130*/  UISETP.GE.U32.AND UP0, UPT, UR7, 0xf, UPT ;  /* 0x0000000f0700788c */ /* 0x000fe2000bf06070 */
[----:B------:R-:W-:Y:S01]  /*0140*/  IMAD.MOV.U32 R3, RZ, RZ, RZ ;  /* 0x000000ffff037224 */ /* 0x000fe200078e00ff */
[----:B------:R-:W-:-:S04]  /*0150*/  ULOP3.LUT UR4, UR15, 0xf, URZ, 0xc0, !UPT ;  /* 0x0000000f0f047892 */ /* 0x000fc8000f8ec0ff */
[----:B------:R-:W-:-:S03]  /*0160*/  UISETP.NE.AND UP1, UPT, UR4, URZ, UPT ;  /* 0x000000ff0400728c */ /* 0x000fc6000bf25270 */
[----:B------:R-:W-:Y:S08]  /*0170*/  BRA.U !UP0, `(.L_x_3) ;  /* 0x0000000108787547 */ /* 0x000ff0000b800000 */
[----:B------:R-:W-:Y:S01]  /*0180*/  ULOP3.LUT UR8, UR15, 0x7ffffff0, URZ, 0xc0, !UPT ;  /* 0x7ffffff00f087892 */ /* 0x000fe2000f8ec0ff */
[----:B------:R-:W-:-:S05]  /*0190*/  IMAD.MOV.U32 R4, RZ, RZ, RZ ;  /* 0x000000ffff047224 */ /* 0x000fca00078e00ff */
[----:B------:R-:W-:-:S07]  /*01a0*/  MOV R3, UR8 ;  /* 0x0000000800037c02 */ /* 0x000fce0008000f00 */
.L_x_4:
[C---:B-1----:R-:W-:Y:S01]  /*01b0*/  LEA R0, R4.reuse, UR5, 0x2 ;  /* 0x0000000504007c11 */ /* 0x042fe2000f8e10ff */
[C---:B------:R-:W-:Y:S01]  /*01c0*/  VIADD R6, R4.reuse, 0x2 ;  /* 0x0000000204067836 */ /* 0x040fe20000000000 */
[C---:B------:R-:W-:Y:S01]  /*01d0*/  IADD3 R5, PT, PT, R4.reuse, 0x1, RZ ;  /* 0x0000000104057810 */ /* 0x040fe20007ffe0ff */
        /* <DEDUP_REMOVED lines=9> */
[----:B------:R0:W-:Y:S01]  /*0270*/  STS.64 [R0], R4 ;  /* 0x0000000400007388 */ /* 0x0001e20000000a00 */
[----:B------:R-:W-:-:S02]  /*0280*/  VIADD R17, R4, 0xb ;  /* 0x0000000b04117836 */ /* 0x000fc40000000000 */
[C---:B------:R-:W-:Y:S01]  /*0290*/  VIADD R18, R4.reuse, 0xc ;  /* 0x0000000c04127836 */ /* 0x040fe20000000000 */
[----:B------:R1:W-:Y:S01]  /*02a0*/  STS.64 [R0+0x8], R6 ;  /* 0x0000080600007388 */ /* 0x0003e20000000a00 */
[C---:B------:R-:W-:Y:S02]  /*02b0*/  VIADD R20, R4.reuse, 0xe ;  /* 0x0000000e04147836 */ /* 0x040fe40000000000 */
[C---:B------:R-:W-:Y:S01]  /*02c0*/  VIADD R21, R4.reuse, 0xf ;  /* 0x0000000f04157836 */ /* 0x040fe20000000000 */
[----:B------:R1:W-:Y:S04]  /*02d0*/  STS.64 [R0+0x10], R8 ;  /* 0x0000100800007388 */ /* 0x0003e80000000a00 */
[----:B------:R1:W-:Y:S01]  /*02e0*/  STS.64 [R0+0x18], R10 ;  /* 0x0000180a00007388 */ /* 0x0003e20000000a00 */
[----:B0-----:R-:W-:-:S03]  /*02f0*/  VIADD R4, R4, 0x10 ;  /* 0x0000001004047836 */ /* 0x001fc60000000000 */
[----:B------:R1:W-:Y:S02]  /*0300*/  STS.64 [R0+0x20], R14 ;  /* 0x0000200e00007388 */ /* 0x0003e40000000a00 */
[----:B------:R-:W-:Y:S02]  /*0310*/  ISETP.NE.AND P0, PT, R4, R3, PT ;  /* 0x000000030400720c */ /* 0x000fe40003f05270 */
[----:B------:R1:W-:Y:S04]  /*0320*/  STS.64 [R0+0x28], R16 ;  /* 0x0000281000007388 */ /* 0x0003e80000000a00 */
[----:B------:R1:W-:Y:S04]  /*0330*/  STS.64 [R0+0x30], R18 ;  /* 0x0000301200007388 */ /* 0x0003e80000000a00 */
[----:B------:R1:W-:Y:S03]  /*0340*/  STS.64 [R0+0x38], R20 ;  /* 0x0000381400007388 */ /* 0x0003e60000000a00 */
[----:B------:R-:W-:Y:S05]  /*0350*/  @P0 BRA `(.L_x_4) ;  /* 0xfffffffc00940947 */ /* 0x000fea000383ffff */
.L_x_3:
[----:B------:R-:W-:Y:S05]  /*0360*/  BRA.U !UP1, `(.L_x_2) ;  /* 0x0000000109ac7547 */ /* 0x000fea000b800000 */
[----:B------:R-:W-:Y:S02]  /*0370*/  UISETP.GE.U32.AND UP0, UPT, UR4, 0x8, UPT ;  /* 0x000000080400788c */ /* 0x000fe4000bf06070 */
[----:B------:R-:W-:-:S04]  /*0380*/  ULOP3.LUT UR8, UR15, 0x7, URZ, 0xc0, !UPT ;  /* 0x000000070f087892 */ /* 0x000fc8000f8ec0ff */
[----:B------:R-:W-:-:S03]  /*0390*/  UISETP.NE.AND UP1, UPT, UR8, URZ, UPT ;  /* 0x000000ff0800728c */ /* 0x000fc6000bf25270 */
[----:B------:R-:W-:Y:S08]  /*03a0*/  BRA.U !UP0, `(.L_x_5) ;  /* 0x0000000108447547 */ /* 0x000ff0000b800000 */
[C---:B-1----:R-:W-:Y:S01]  /*03b0*/  LEA R0, R3.reuse, UR5, 0x2 ;  /* 0x0000000503007c11 */ /* 0x042fe2000f8e10ff */
[C---:B------:R-:W-:Y:S01]  /*03c0*/  VIADD R5, R3.reuse, 0x1 ;  /* 0x0000000103057836 */ /* 0x040fe20000000000 */
[C---:B------:R-:W-:Y:S01]  /*03d0*/  IADD3 R7, PT, PT, R3.reuse, 0x2, RZ ;  /* 0x0000000203077810 */ /* 0x040fe20007ffe0ff */
[C---:B------:R-:W-:Y:S01]  /*03e0*/  VIADD R9, R3.reuse, 0x3 ;  /* 0x0000000303097836 */ /* 0x040fe20000000000 */
[C---:B------:R-:W-:Y:S01]  /*03f0*/  IADD3 R15, PT, PT, R3.reuse, 0x5, RZ ;  /* 0x00000005030f7810 */ /* 0x040fe20007ffe0ff */
[C---:B------:R-:W-:Y:S01]  /*0400*/  VIADD R11, R3.reuse, 0x4 ;  /* 0x00000004030b7836 */ /* 0x040fe20000000000 */
[----:B------:R-:W-:Y:S01]  /*0410*/  STS [R0+0x4], R5 ;  /* 0x0000040500007388 */ /* 0x000fe20000000800 */
[C---:B------:R-:W-:Y:S02]  /*0420*/  VIADD R17, R3.reuse, 0x6 ;  /* 0x0000000603117836 */ /* 0x040fe40000000000 */
[C---:B------:R-:W-:Y:S01]  /*0430*/  VIADD R19, R3.reuse, 0x7 ;  /* 0x0000000703137836 */ /* 0x040fe20000000000 */
[----:B------:R-:W-:Y:S04]  /*0440*/  STS [R0+0x8], R7 ;  /* 0x0000080700007388 */ /* 0x000fe80000000800 */
[----:B------:R-:W-:Y:S04]  /*0450*/  STS [R0+0xc], R9 ;  /* 0x00000c0900007388 */ /* 0x000fe80000000800 */
[----:B------:R-:W-:Y:S04]  /*0460*/  STS [R0+0x10], R11 ;  /* 0x0000100b00007388 */ /* 0x000fe80000000800 */
[----:B------:R-:W-:Y:S04]  /*0470*/  STS [R0+0x14], R15 ;  /* 0x0000140f00007388 */ /* 0x000fe80000000800 */
[----:B------:R-:W-:Y:S04]  /*0480*/  STS [R0+0x18], R17 ;  /* 0x0000181100007388 */ /* 0x000fe80000000800 */
[----:B------:R-:W-:Y:S04]  /*0490*/  STS [R0+0x1c], R19 ;  /* 0x00001c1300007388 */ /* 0x000fe80000000800 */
[----:B------:R0:W-:Y:S02]  /*04a0*/  STS [R0], R3 ;  /* 0x0000000300007388 */ /* 0x0001e40000000800 */
[----:B0-----:R-:W-:-:S07]  /*04b0*/  IADD3 R3, PT, PT, R3, 0x8, RZ ;  /* 0x0000000803037810 */ /* 0x001fce0007ffe0ff */
.L_x_5:
        /* <DEDUP_REMOVED lines=8> */
[C---:B------:R-:W-:Y:S02]  /*0540*/  VIADD R7, R3.reuse, 0x2 ;  /* 0x0000000203077836 */ /* 0x040fe40000000000 */
[----:B------:R0:W-:Y:S04]  /*0550*/  STS [R0], R3 ;  /* 0x0000000300007388 */ /* 0x0001e80000000800 */
[----:B------:R2:W-:Y:S04]  /*0560*/  STS [R0+0x4], R5 ;  /* 0x0000040500007388 */ /* 0x0005e80000000800 */
[----:B------:R2:W-:Y:S01]  /*0570*/  STS [R0+0x8], R7 ;  /* 0x0000080700007388 */ /* 0x0005e20000000800 */
[----:B0-----:R-:W-:-:S03]  /*0580*/  VIADD R3, R3, 0x4 ;  /* 0x0000000403037836 */ /* 0x001fc60000000000 */
[----:B------:R2:W-:Y:S04]  /*0590*/  STS [R0+0xc], R9 ;  /* 0x00000c0900007388 */ /* 0x0005e80000000800 */
.L_x_6:
[----:B------:R-:W-:Y:S05]  /*05a0*/  BRA.U !UP1, `(.L_x_2) ;  /* 0x00000001091c7547 */ /* 0x000fea000b800000 */
[----:B------:R-:W-:-:S05]  /*05b0*/  UMOV UR4, URZ ;  /* 0x000000ff00047c82 */ /* 0x000fca0008000000 */
.L_x_7:
[----:B------:R-:W-:Y:S01]  /*05c0*/  UIADD3 UR4, UPT, UPT, UR4, 0x1, URZ ;  /* 0x0000000104047890 */ /* 0x000fe2000fffe0ff */
[----:B-12---:R-:W-:-:S03]  /*05d0*/  LEA R0, R3, UR5, 0x2 ;  /* 0x0000000503007c11 */ /* 0x006fc6000f8e10ff */
[----:B------:R-:W-:Y:S02]  /*05e0*/  UISETP.NE.AND UP0, UPT, UR4, UR9, UPT ;  /* 0x000000090400728c */ /* 0x000fe4000bf05270 */
[----:B------:R0:W-:Y:S02]  /*05f0*/  STS [R0], R3 ;  /* 0x0000000300007388 */ /* 0x0001e40000000800 */
[----:B0-----:R-:W-:-:S05]  /*0600*/  VIADD R3, R3, 0x1 ;  /* 0x0000000103037836 */ /* 0x001fca0000000000 */
[----:B------:R-:W-:Y:S05]  /*0610*/  BRA.U UP0, `(.L_x_7) ;  /* 0xfffffffd00e87547 */ /* 0x000fea000b83ffff */
.L_x_2:
[----:B------:R-:W-:-:S09]  /*0620*/  UISETP.GE.AND UP0, UPT, UR15, 0x2, UPT ;  /* 0x000000020f00788c */ /* 0x000fd2000bf06270 */
[----:B------:R-:W-:Y:S05]  /*0630*/  BRA.U !UP0, `(.L_x_1) ;  /* 0x0000001908a07547 */ /* 0x000fea000b800000 */
[----:B-1----:R-:W0:Y:S01]  /*0640*/  LDC R8, c[0x0][0x388] ;  /* 0x0000e200ff087b82 */ /* 0x002e220000000800 */
[----:B----4-:R-:W-:Y:S01]  /*0650*/  ISETP.LE.AND P2, PT, RZ, UR13, PT ;  /* 0x0000000dff007c0c */ /* 0x010fe2000bf43270 */
[----:B------:R-:W-:Y:S02]  /*0660*/  UIADD3 UR4, UPT, UPT, UR15, -0x2, URZ ;  /* 0xfffffffe0f047890 */ /* 0x000fe4000fffe0ff */
[----:B------:R-:W-:Y:S02]  /*0670*/  ULOP3.LUT UR9, UR7, 0x7, URZ, 0xc0, !UPT ;  /* 0x0000000707097892 */ /* 0x000fe4000f8ec0ff */
[----:B------:R-:W-:Y:S01]  /*0680*/  UISETP.GE.U32.AND UP1, UPT, UR4, 0x7, UPT ;  /* 0x000000070400788c */ /* 0x000fe2000bf26070 */
[----:B------:R-:W1:Y:S01]  /*0690*/  LDCU UR8, c[0x0][0x38c] ;  /* 0x00007180ff0877ac */ /* 0x000e620008000800 */
[----:B------:R-:W-:Y:S01]  /*06a0*/  UISETP.NE.AND UP0, UPT, UR9, URZ, UPT ;  /* 0x000000ff0900728c */ /* 0x000fe2000bf05270 */
[----:B0-----:R-:W-:-:S04]  /*06b0*/  IABS R3, R8 ;  /* 0x0000000800037213 */ /* 0x001fc80000000000 */
[----:B--2---:R-:W0:Y:S08]  /*06c0*/  I2F.RP R0, R3 ;  /* 0x0000000300007306 */ /* 0x004e300000209400 */
[----:B0-----:R-:W0:Y:S02]  /*06d0*/  MUFU.RCP R0, R0 ;  /* 0x0000000000007308 */ /* 0x001e240000001000 */
[----:B0-----:R-:W-:-:S06]  /*06e0*/  IADD3 R4, PT, PT, R0, 0xffffffe, RZ ;  /* 0x0ffffffe00047810 */ /* 0x001fcc0007ffe0ff */
[----:B------:R0:W2:Y:S02]  /*06f0*/  F2I.FTZ.U32.TRUNC.NTZ R5, R4 ;  /* 0x0000000400057305 */ /* 0x0000a4000021f000 */
[----:B0-----:R-:W-:Y:S02]  /*0700*/  IMAD.MOV.U32 R4, RZ, RZ, RZ ;  /* 0x000000ffff047224 */ /* 0x001fe400078e00ff */
[----:B--2---:R-:W-:-:S04]  /*0710*/  IMAD.MOV R6, RZ, RZ, -R5 ;  /* 0x000000ffff067224 */ /* 0x004fc800078e0a05 */
[----:B------:R-:W-:Y:S01]  /*0720*/  IMAD R7, R6, R3, RZ ;  /* 0x0000000306077224 */ /* 0x000fe200078e02ff */
[----:B------:R-:W-:-:S03]  /*0730*/  IABS R6, UR13 ;  /* 0x0000000d00067c13 */ /* 0x000fc60008000000 */
[----:B------:R-:W-:-:S06]  /*0740*/  IMAD.HI.U32 R5, R5, R7, R4 ;  /* 0x0000000705057227 */ /* 0x000fcc00078e0004 */
[----:B------:R-:W-:-:S05]  /*0750*/  IMAD.HI.U32 R5, R5, R6, RZ ;  /* 0x0000000605057227 */ /* 0x000fca00078e00ff */
[----:B------:R-:W-:-:S05]  /*0760*/  IADD3 R5, PT, PT, -R5, RZ, RZ ;  /* 0x000000ff05057210 */ /* 0x000fca0007ffe1ff */
[----:B------:R-:W-:-:S05]  /*0770*/  IMAD R0, R3, R5, R6 ;  /* 0x0000000503007224 */ /* 0x000fca00078e0206 */
[----:B------:R-:W-:-:S13]  /*0780*/  ISETP.GT.U32.AND P0, PT, R3, R0, PT ;  /* 0x000000000300720c */ /* 0x000fda0003f04070 */
[----:B------:R-:W-:Y:S01]  /*0790*/  @!P0 IMAD.IADD R0, R0, 0x1, -R3 ;  /* 0x0000000100008824 */ /* 0x000fe200078e0a03 */
[----:B------:R-:W-:-:S04]  /*07a0*/  ISETP.NE.AND P0, PT, R8, RZ, PT ;  /* 0x000000ff0800720c */ /* 0x000fc80003f05270 */
[----:B------:R-:W-:-:S13]  /*07b0*/  ISETP.GT.U32.AND P1, PT, R3, R0, PT ;  /* 0x000000000300720c */ /* 0x000fda0003f24070 */
[----:B------:R-:W-:Y:S02]  /*07c0*/  @!P1 IMAD.IADD R0, R0, 0x1, -R3 ;  /* 0x0000000100009824 */ /* 0x000fe400078e0a03 */
[----:B------:R-:W-:-:S03]  /*07d0*/  IMAD.MOV.U32 R3, RZ, RZ, 0x3c6ef35f ;  /* 0x3c6ef35fff037424 */ /* 0x000fc600078e00ff */
[----:B------:R-:W-:Y:S02]  /*07e0*/  @!P2 IADD3 R0, PT, PT, -R0, RZ, RZ ;  /* 0x000000ff0000a210 */ /* 0x000fe40007ffe1ff */
[----:B------:R-:W-:-:S05]  /*07f0*/  @!P0 LOP3.LUT R0, RZ, R8, RZ, 0x33, !PT ;  /* 0x00000008ff008212 */ /* 0x000fca00078e33ff */
[----:B------:R-:W-:Y:S01]  /*0800*/  IMAD R0, R0, R3, 0x3039 ;  /* 0x0000303900007424 */ /* 0x000fe200078e0203 */
[----:B-1----:R-:W-:Y:S06]  /*0810*/  BRA.U !UP1, `(.L_x_8) ;  /* 0x0000000d09387547 */ /* 0x002fec000b800000 */
[----:B------:R-:W-:Y:S01]  /*0820*/  ULOP3.LUT UR12, UR7, 0xfffffff8, URZ, 0xc0, !UPT ;  /* 0xfffffff8070c7892 */ /* 0x000fe2000f8ec0ff */
[----:B------:R-:W-:-:S11]  /*0830*/  UMOV UR4, URZ ;  /* 0x000000ff00047c82 */ /* 0x000fd60008000000 */
.L_x_9:
[----:B0-----:R-:W0:Y:S01]  /*0840*/  I2F.U32.RP R3, UR8 ;  /* 0x0000000800037d06 */ /* 0x001e220008209000 */
[----:B------:R-:W-:Y:S01]  /*0850*/  UIADD3 UR16, UPT, UPT, UR8, -0x1, URZ ;  /* 0xffffffff08107890 */ /* 0x000fe2000fffe0ff */
[----:B------:R-:W-:Y:S01]  /*0860*/  IMAD.MOV.U32 R9, RZ, RZ, 0x41c64e6d ;  /* 0x41c64e6dff097424 */ /* 0x000fe200078e00ff */
[----:B------:R-:W-:Y:S02]  /*0870*/  UIADD3 UR18, UPT, UPT, UR8, -0x2, URZ ;  /* 0xfffffffe08127890 */ /* 0x000fe4000fffe0ff */
[----:B------:R-:W-:Y:S01]  /*0880*/  ISETP.NE.U32.AND P1, PT, RZ, UR8, PT ;  /* 0x00000008ff007c0c */ /* 0x000fe2000bf25070 */
[----:B------:R-:W-:Y:S02]  /*0890*/  ULEA UR17, UR8, UR5, 0x2 ;  /* 0x0000000508117291 */ /* 0x000fe4000f8e10ff */
[----:B------:R-:W-:Y:S02]  /*08a0*/  UIADD3 UR19, UPT, UPT, UR8, -0x3, URZ ;  /* 0xfffffffd08137890 */ /* 0x000fe4000fffe0ff */
[----:B------:R-:W-:Y:S01]  /*08b0*/  UIADD3 UR4, UPT, UPT, UR4, 0x8, URZ ;  /* 0x0000000804047890 */ /* 0x000fe2000fffe0ff */
[----:B------:R-:W1:Y:S03]  /*08c0*/  I2F.U32.RP R7, UR16 ;  /* 0x0000001000077d06 */ /* 0x000e660008209000 */
[----:B------:R-:W-:Y:S01]  /*08d0*/  IMAD R15, RZ, RZ, -UR19 ;  /* 0x80000013ff0f7e24 */ /* 0x000fe2000f8e02ff */
[----:B------:R-:W-:-:S04]  /*08e0*/  UISETP.NE.AND UP1, UPT, UR4, UR12, UPT ;  /* 0x0000000c0400728c */ /* 0x000fc8000bf25270 */
[----:B0-----:R-:W0:Y:S08]  /*08f0*/  MUFU.RCP R3, R3 ;  /* 0x0000000300037308 */ /* 0x001e300000001000 */
[----:B-1----:R-:W-:Y:S08]  /*0900*/  MUFU.RCP R7, R7 ;  /* 0x0000000700077308 */ /* 0x002ff00000001000 */
[----:B------:R-:W-:Y:S01]  /*0910*/  I2F.U32.RP R12, UR19 ;  /* 0x00000013000c7d06 */ /* 0x000fe20008209000 */
[----:B0-----:R-:W-:-:S02]  /*0920*/  VIADD R4, R3, 0xffffffe ;  /* 0x0ffffffe03047836 */ /* 0x001fc40000000000 */
[----:B------:R-:W-:-:S05]  /*0930*/  IMAD R3, R0, R9, 0x3039 ;  /* 0x0000303900037424 */ /* 0x000fca00078e0209 */
[----:B------:R0:W1:Y:S08]  /*0940*/  F2I.FTZ.U32.TRUNC.NTZ R5, R4 ;  /* 0x0000000400057305 */ /* 0x000070000021f000 */
[----:B------:R-:W2:Y:S01]  /*0950*/  I2F.U32.RP R9, UR18 ;  /* 0x0000001200097d06 */ /* 0x000ea20008209000 */
[----:B0-----:R-:W-:Y:S01]  /*0960*/  IMAD.MOV.U32 R4, RZ, RZ, RZ ;  /* 0x000000ffff047224 */ /* 0x001fe200078e00ff */
[----:B-1----:R-:W-:-:S06]  /*0970*/  IADD3 R11, PT, PT, RZ, -R5, RZ ;  /* 0x80000005ff0b7210 */ /* 0x002fcc0007ffe0ff */
[----:B------:R-:W-:Y:S01]  /*0980*/  MUFU.RCP R12, R12 ;  /* 0x0000000c000c7308 */ /* 0x000fe20000001000 */
[----:B------:R-:W-:-:S04]  /*0990*/  IMAD R11, R11, UR8, RZ ;  /* 0x000000080b0b7c24 */ /* 0x000fc8000f8e02ff */
[----:B------:R-:W-:-:S03]  /*09a0*/  IMAD.HI.U32 R6, R5, R11, R4 ;  /* 0x0000000b05067227 */ /* 0x000fc600078e0004 */
[----:B--2---:R-:W-:Y:S01]  /*09b0*/  MUFU.RCP R9, R9 ;  /* 0x0000000900097308 */ /* 0x004fe20000001000 */
[----:B------:R-:W-:Y:S02]  /*09c0*/  VIADD R4, R7, 0xffffffe ;  /* 0x0ffffffe07047836 */ /* 0x000fe40000000000 */
[----:B------:R-:W-:-:S05]  /*09d0*/  IMAD.HI.U32 R6, R6, R3, RZ ;  /* 0x0000000306067227 */ /* 0x000fca00078e00ff */
[----:B------:R0:W1:Y:S01]  /*09e0*/  F2I.FTZ.U32.TRUNC.NTZ R5, R4 ;  /* 0x0000000400057305 */ /* 0x000062000021f000 */
[----:B------:R-:W-:Y:S01]  /*09f0*/  IMAD R11, RZ, RZ, -UR16 ;  /* 0x80000010ff0b7e24 */ /* 0x000fe2000f8e02ff */
[----:B------:R-:W-:Y:S01]  /*0a00*/  IADD3 R6, PT, PT, -R6, RZ, RZ ;  /* 0x000000ff06067210 */ /* 0x000fe20007ffe1ff */
[----:B------:R-:W-:-:S04]  /*0a10*/  IMAD.MOV.U32 R7, RZ, RZ, -0x3d5d6597 ;  /* 0xc2a29a69ff077424 */ /* 0x000fc800078e00ff */
[----:B------:R-:W-:Y:S02]  /*0a20*/  IMAD R3, R6, UR8, R3 ;  /* 0x0000000806037c24 */ /* 0x000fe4000f8e0203 */
[----:B0-----:R-:W-:-:S03]  /*0a30*/  IMAD.MOV.U32 R4, RZ, RZ, RZ ;  /* 0x000000ffff047224 */ /* 0x001fc600078e00ff */
[----:B------:R-:W-:Y:S01]  /*0a40*/  ISETP.GE.U32.AND P0, PT, R3, UR8, PT ;  /* 0x0000000803007c0c */ /* 0x000fe2000bf06070 */
[----:B-1----:R-:W-:-:S04]  /*0a50*/  IMAD R11, R11, R5, RZ ;  /* 0x000000050b0b7224 */ /* 0x002fc800078e02ff */
[----:B------:R-:W-:Y:S01]  /*0a60*/  IMAD.HI.U32 R5, R5, R11, R4 ;  /* 0x0000000b05057227 */ /* 0x000fe200078e0004 */
[----:B------:R-:W-:-:S03]  /*0a70*/  IADD3 R11, PT, PT, RZ, -UR18, RZ ;  /* 0x80000012ff0b7c10 */ /* 0x000fc6000fffe0ff */
[----:B------:R-:W-:-:S04]  /*0a80*/  IMAD R4, R0, R7, -0x2c23e982 ;  /* 0xd3dc167e00047424 */ /* 0x000fc800078e0207 */
[----:B------:R-:W-:Y:S01]  /*0a90*/  @P0 IADD3 R3, PT, PT, R3, -UR8, RZ ;  /* 0x8000000803030c10 */ /* 0x000fe2000fffe0ff */
[----:B------:R-:W-:-:S03]  /*0aa0*/  IMAD.HI.U32 R5, R5, R4, RZ ;  /* 0x0000000405057227 */ /* 0x000fc600078e00ff */
[----:B------:R-:W-:Y:S01]  /*0ab0*/  ISETP.GE.U32.AND P0, PT, R3, UR8, PT ;  /* 0x0000000803007c0c */ /* 0x000fe2000bf06070 */
[----:B------:R-:W-:-:S04]  /*0ac0*/  IMAD.MOV R5, RZ, RZ, -R5 ;  /* 0x000000ffff057224 */ /* 0x000fc800078e0a05 */
[----:B------:R-:W-:Y:S02]  /*0ad0*/  IMAD R8, R5, UR16, R4 ;  /* 0x0000001005087c24 */ /* 0x000fe4000f8e0204 */
[----:B------:R-:W-:Y:S02]  /*0ae0*/  VIADD R4, R9, 0xffffffe ;  /* 0x0ffffffe09047836 */ /* 0x000fe40000000000 */
[----:B------:R-:W-:Y:S02]  /*0af0*/  IMAD.MOV.U32 R9, RZ, RZ, -0x7f82434b ;  /* 0x807dbcb5ff097424 */ /* 0x000fe400078e00ff */
[----:B------:R0:W1:Y:S02]  /*0b00*/  F2I.FTZ.U32.TRUNC.NTZ R5, R4 ;  /* 0x0000000400057305 */ /* 0x000064000021f000 */
[----:B------:R-:W-:Y:S02]  /*0b10*/  @P0 IADD3 R3, PT, PT, R3, -UR8, RZ ;  /* 0x8000000803030c10 */ /* 0x000fe4000fffe0ff */
[----:B------:R-:W-:-:S02]  /*0b20*/  @!P1 LOP3.LUT R3, RZ, UR8, RZ, 0x33, !PT ;  /* 0x00000008ff039c12 */ /* 0x000fc4000f8e33ff */
[----:B------:R-:W-:Y:S02]  /*0b30*/  ISETP.GE.U32.AND P0, PT, R8, UR16, PT ;  /* 0x0000001008007c0c */ /* 0x000fe4000bf06070 */
[----:B------:R-:W-:Y:S02]  /*0b40*/  LEA R6, R3, UR5, 0x2 ;  /* 0x0000000503067c11 */ /* 0x000fe4000f8e10ff */
[----:B------:R-:W-:Y:S01]  /*0b50*/  LDS R3, [UR17+-0x4] ;  /* 0xfffffc11ff037984 */ /* 0x000fe20008000800 */
[----:B0-----:R-:W-:Y:S01]  /*0b60*/  HFMA2 R4, -RZ, RZ, 0, 0 ;  /* 0x00000000ff047431 */ /* 0x001fe200000001ff */
[----:B------:R-:W-:Y:S02]  /*0b70*/  ISETP.NE.U32.AND P1, PT, RZ, UR16, PT ;  /* 0x00000010ff007c0c */ /* 0x000fe4000bf25070 */
[----:B------:R-:W0:Y:S01]  /*0b80*/  LDS R7, [R6] ;  /* 0x0000000006077984 */ /* 0x000e220000000800 */
[----:B-1----:R-:W-:-:S04]  /*0b90*/  IMAD R11, R11, R5, RZ ;  /* 0x000000050b0b7224 */ /* 0x002fc800078e02ff */
[----:B------:R-:W-:Y:S02]  /*0ba0*/  @P0 VIADD R8, R8, -UR16 ;  /* 0x8000001008080c36 */ /* 0x000fe40008000000 */
[----:B------:R-:W-:-:S03]  /*0bb0*/  IMAD.HI.U32 R5, R5, R11, R4 ;  /* 0x0000000b05057227 */ /* 0x000fc600078e0004 */
[----:B------:R-:W-:Y:S01]  /*0bc0*/  ISETP.GE.U32.AND P0, PT, R8, UR16, PT ;  /* 0x0000001008007c0c */ /* 0x000fe2000bf06070 */
[----:B------:R-:W-:-:S04]  /*0bd0*/  IMAD R4, R0, R9, -0x58fbd821 ;  /* 0xa70427df00047424 */ /* 0x000fc800078e0209 */
[----:B------:R-:W-:-:S04]  /*0be0*/  IMAD.HI.U32 R5, R5, R4, RZ ;  /* 0x0000000405057227 */ /* 0x000fc800078e00ff */
[----:B------:R-:W-:-:S04]  /*0bf0*/  IMAD.MOV R5, RZ, RZ, -R5 ;  /* 0x000000ffff057224 */ /* 0x000fc800078e0a05 */
[----:B------:R-:W-:Y:S01]  /*0c00*/  @P0 VIADD R8, R8, -UR16 ;  /* 0x8000001008080c36 */ /* 0x000fe20008000000 */
[----:B------:R-:W-:Y:S01]  /*0c10*/  @!P1 LOP3.LUT R8, RZ, UR16, RZ, 0x33, !PT ;  /* 0x00000010ff089c12 */ /* 0x000fe2000f8e33ff */
[----:B------:R-:W-:Y:S01]  /*0c20*/  IMAD R11, R5, UR18, R4 ;  /* 0x00000012050b7c24 */ /* 0x000fe2000f8e0204 */
[----:B------:R-:W-:Y:S01]  /*0c30*/  IADD3 R4, PT, PT, R12, 0xffffffe, RZ ;  /* 0x0ffffffe0c047810 */ /* 0x000fe20007ffe0ff */
[----:B------:R-:W-:Y:S01]  /*0c40*/  UIADD3 UR16, UPT, UPT, UR8, -0x4, URZ ;  /* 0xfffffffc08107890 */ /* 0x000fe2000fffe0ff */
[----:B------:R-:W-:Y:S02]  /*0c50*/  LEA R9, R8, UR5, 0x2 ;  /* 0x0000000508097c11 */ /* 0x000fe4000f8e10ff */
[----:B------:R-:W-:Y:S01]  /*0c60*/  ISETP.GE.U32.AND P0, PT, R11, UR18, PT ;  /* 0x000000120b007c0c */ /* 0x000fe2000bf06070 */
[----:B------:R1:W2:Y:S01]  /*0c70*/  F2I.FTZ.U32.TRUNC.NTZ R5, R4 ;  /* 0x0000000400057305 */ /* 0x0002a2000021f000 */
[----:B------:R-:W-:-:S07]  /*0c80*/  ISETP.NE.U32.AND P1, PT, RZ, UR18, PT ;  /* 0x00000012ff007c0c */ /* 0x000fce000bf25070 */
[----:B------:R-:W3:Y:S01]  /*0c90*/  I2F.U32.RP R14, UR16 ;  /* 0x00000010000e7d06 */ /* 0x000ee20008209000 */
[----:B0-----:R2:W-:Y:S01]  /*0ca0*/  STS [UR17+-0x4], R7 ;  /* 0xfffffc07ff007988 */ /* 0x0015e20008000811 */
[----:B-1----:R-:W-:Y:S02]  /*0cb0*/  IMAD.MOV.U32 R4, RZ, RZ, RZ ;  /* 0x000000ffff047224 */ /* 0x002fe400078e00ff */
[----:B------:R-:W-:Y:S01]  /*0cc0*/  @P0 VIADD R11, R11, -UR18 ;  /* 0x800000120b0b0c36 */ /* 0x000fe20008000000 */
[----:B------:R0:W-:Y:S04]  /*0cd0*/  STS [R6], R3 ;  /* 0x0000000306007388 */ /* 0x0001e80000000800 */
[----:B------:R-:W1:Y:S01]  /*0ce0*/  LDS R10, [R9] ;  /* 0x00000000090a7984 */ /* 0x000e620000000800 */
[----:B--2---:R-:W-:Y:S01]  /*0cf0*/  IMAD R7, R15, R5, RZ ;  /* 0x000000050f077224 */ /* 0x004fe200078e02ff */
[----:B------:R-:W-:-:S02]  /*0d00*/  ISETP.GE.U32.AND P0, PT, R11, UR18, PT ;  /* 0x000000120b007c0c */ /* 0x000fc4000bf06070 */
[----:B------:R-:W2:Y:S01]  /*0d10*/  LDS R8, [UR17+-0x8] ;  /* 0xfffff811ff087984 */ /* 0x000ea20008000800 */
[----:B0-----:R-:W-:Y:S01]  /*0d20*/  MOV R3, 0xee067f11 ;  /* 0xee067f1100037802 */ /* 0x001fe20000000f00 */
[----:B------:R-:W-:Y:S01]  /*0d30*/  IMAD.HI.U32 R6, R5, R7, R4 ;  /* 0x0000000705067227 */ /* 0x000fe200078e0004 */
[----:B---3--:R-:W0:Y:S03]  /*0d40*/  MUFU.RCP R14, R14 ;  /* 0x0000000e000e7308 */ /* 0x008e260000001000 */
[----:B------:R-:W-:-:S04]  /*0d50*/  IMAD R3, R0, R3, -0x299ae3d4 ;  /* 0xd6651c2c00037424 */ /* 0x000fc800078e0203 */
[----:B------:R-:W-:-:S04]  /*0d60*/  IMAD.HI.U32 R6, R6, R3, RZ ;  /* 0x0000000306067227 */ /* 0x000fc800078e00ff */
[----:B------:R-:W-:Y:S01]  /*0d70*/  @P0 VIADD R11, R11, -UR18 ;  /* 0x800000120b0b0c36 */ /* 0x000fe20008000000 */
[----:B------:R-:W-:Y:S02]  /*0d80*/  IADD3 R6, PT, PT, -R6, RZ, RZ ;  /* 0x000000ff06067210 */ /* 0x000fe40007ffe1ff */
[----:B------:R-:W-:Y:S01]  /*0d90*/  @!P1 LOP3.LUT R11, RZ, UR18, RZ, 0x33, !PT ;  /* 0x00000012ff0b9c12 */ /* 0x000fe2000f8e33ff */
[----:B------:R-:W-:Y:S01]  /*0da0*/  UIADD3 UR18, UPT, UPT, UR8, -0x5, URZ ;  /* 0xfffffffb08127890 */ /* 0x000fe2000fffe0ff */
[----:B------:R-:W-:Y:S01]  /*0db0*/  ISETP.NE.U32.AND P1, PT, RZ, UR19, PT ;  /* 0x00000013ff007c0c */ /* 0x000fe2000bf25070 */
[----:B------:R-:W-:Y:S01]  /*0dc0*/  IMAD R12, R6, UR19, R3 ;  /* 0x00000013060c7c24 */ /* 0x000fe2000f8e0203 */
[----:B------:R-:W-:Y:S01]  /*0dd0*/  LEA R6, R11, UR5, 0x2 ;  /* 0x000000050b067c11 */ /* 0x000fe2000f8e10ff */
[----:B0-----:R-:W-:Y:S02]  /*0de0*/  VIADD R4, R14, 0xffffffe ;  /* 0x0ffffffe0e047836 */ /* 0x001fe40000000000 */
[----:B------:R-:W-:Y:S01]  /*0df0*/  IMAD R11, RZ, RZ, -UR16 ;  /* 0x80000010ff0b7e24 */ /* 0x000fe2000f8e02ff */
[----:B------:R-:W-:Y:S01]  /*0e00*/  ISETP.GE.U32.AND P0, PT, R12, UR19, PT ;  /* 0x000000130c007c0c */ /* 0x000fe2000bf06070 */
[----:B------:R0:W3:Y:S01]  /*0e10*/  F2I.FTZ.U32.TRUNC.NTZ R5, R4 ;  /* 0x0000000400057305 */ /* 0x0000e2000021f000 */
[----:B------:R-:W-:-:S07]  /*0e20*/  IADD3 R15, PT, PT, RZ, -UR18, RZ ;  /* 0x80000012ff0f7c10 */ /* 0x000fce000fffe0ff */
[----:B------:R-:W4:Y:S01]  /*0e30*/  I2F.U32.RP R14, UR18 ;  /* 0x00000012000e7d06 */ /* 0x000f220008209000 */
[----:B-1----:R-:W-:Y:S01]  /*0e40*/  STS [UR17+-0x8], R10 ;  /* 0xfffff80aff007988 */ /* 0x002fe20008000811 */
[----:B0-----:R-:W-:Y:S02]  /*0e50*/  IMAD.MOV.U32 R4, RZ, RZ, RZ ;  /* 0x000000ffff047224 */ /* 0x001fe400078e00ff */
[----:B------:R-:W-:Y:S01]  /*0e60*/  @P0 IADD3 R12, PT, PT, R12, -UR19, RZ ;  /* 0x800000130c0c0c10 */ /* 0x000fe2000fffe0ff */
[----:B--2---:R0:W-:Y:S01]  /*0e70*/  STS [R9], R8 ;  /* 0x0000000809007388 */ /* 0x0041e20000000800 */
[----:B---3--:R-:W-:Y:S02]  /*0e80*/  IMAD R11, R11, R5, RZ ;  /* 0x000000050b0b7224 */ /* 0x008fe400078e02ff */
[----:B------:R-:W-:Y:S01]  /*0e90*/  ISETP.GE.U32.AND P0, PT, R12, UR19, PT ;  /* 0x000000130c007c0c */ /* 0x000fe2000bf06070 */
[----:B------:R-:W1:Y:S01]  /*0ea0*/  LDS R7, [R6] ;  /* 0x0000000006077984 */ /* 0x000e620000000800 */
[----:B------:R-:W-:-:S03]  /*0eb0*/  IMAD.HI.U32 R5, R5, R11, R4 ;  /* 0x0000000b05057227 */ /* 0x000fc600078e0004 */
[----:B------:R-:W2:Y:S01]  /*0ec0*/  LDS R3, [UR17+-0xc] ;  /* 0xfffff411ff037984 */ /* 0x000ea20008000800 */
[----:B0-----:R-:W-:Y:S01]  /*0ed0*/  IMAD.MOV.U32 R9, RZ, RZ, -0x145eb7c3 ;  /* 0xeba1483dff097424 */ /* 0x001fe200078e00ff */
[----:B----4-:R-:W0:Y:S03]  /*0ee0*/  MUFU.RCP R14, R14 ;  /* 0x0000000e000e7308 */ /* 0x010e260000001000 */
[----:B------:R-:W-:-:S03]  /*0ef0*/  IMAD R4, R0, R9, 0xdaa96f5 ;  /* 0x0daa96f500047424 */ /* 0x000fc600078e0209 */
[----:B------:R-:W-:Y:S01]  /*0f00*/  @P0 IADD3 R12, PT, PT, R12, -UR19, RZ ;  /* 0x800000130c0c0c10 */ /* 0x000fe2000fffe0ff */
[----:B------:R-:W-:Y:S01]  /*0f10*/  IMAD.HI.U32 R5, R5, R4, RZ ;  /* 0x0000000405057227 */ /* 0x000fe200078e00ff */
[----:B------:R-:W-:Y:S01]  /*0f20*/  @!P1 LOP3.LUT R12, RZ, UR19, RZ, 0x33, !PT ;  /* 0x00000013ff0c9c12 */ /* 0x000fe2000f8e33ff */
[----:B------:R-:W-:Y:S01]  /*0f30*/  UIADD3 UR19, UPT, UPT, UR8, -0x6, URZ ;  /* 0xfffffffa08137890 */ /* 0x000fe2000fffe0ff */
[----:B------:R-:W-:Y:S01]  /*0f40*/  ISETP.NE.U32.AND P1, PT, RZ, UR16, PT ;  /* 0x00000010ff007c0c */ /* 0x000fe2000bf25070 */
[----:B------:R-:W-:Y:S01]  /*0f50*/  IMAD.MOV R5, RZ, RZ, -R5 ;  /* 0x000000ffff057224 */ /* 0x000fe200078e0a05 */
[----:B------:R-:W-:-:S03]  /*0f60*/  LEA R9, R12, UR5, 0x2 ;  /* 0x000000050c097c11 */ /* 0x000fc6000f8e10ff */
[----:B------:R-:W-:Y:S02]  /*0f70*/  IMAD R11, R5, UR16, R4 ;  /* 0x00000010050b7c24 */ /* 0x000fe4000f8e0204 */
[----:B0-----:R-:W-:Y:S02]  /*0f80*/  VIADD R4, R14, 0xffffffe ;  /* 0x0ffffffe0e047836 */ /* 0x001fe40000000000 */
[----:B------:R-:W0:Y:S01]  /*0f90*/  I2F.U32.RP R14, UR19 ;  /* 0x00000013000e7d06 */ /* 0x000e220008209000 */
[----:B------:R-:W-:-:S07]  /*0fa0*/  ISETP.GE.U32.AND P0, PT, R11, UR16, PT ;  /* 0x000000100b007c0c */ /* 0x000fce000bf06070 */
[----:B------:R3:W4:Y:S01]  /*0fb0*/  F2I.FTZ.U32.TRUNC.NTZ R5, R4 ;  /* 0x0000000400057305 */ /* 0x000722000021f000 */
[----:B-1----:R1:W-:Y:S05]  /*0fc0*/  STS [UR17+-0xc], R7 ;  /* 0xfffff407ff007988 */ /* 0x0023ea0008000811 */
[----:B------:R-:W-:Y:S02]  /*0fd0*/  @P0 VIADD R11, R11, -UR16 ;  /* 0x800000100b0b0c36 */ /* 0x000fe40008000000 */
[----:B0-----:R-:W0:Y:S01]  /*0fe0*/  MUFU.RCP R14, R14 ;  /* 0x0000000e000e7308 */ /* 0x001e220000001000 */
[----:B---3--:R-:W-:Y:S01]  /*0ff0*/  HFMA2 R4, -RZ, RZ, 0, 0 ;  /* 0x00000000ff047431 */ /* 0x008fe200000001ff */
[----:B--2---:R4:W-:Y:S01]  /*1000*/  STS [R6], R3 ;  /* 0x0000000306007388 */ /* 0x0049e20000000800 */
[----:B------:R-:W-:-:S03]  /*1010*/  ISETP.GE.U32.AND P0, PT, R11, UR16, PT ;  /* 0x000000100b007c0c */ /* 0x000fc6000bf06070 */
[----:B------:R-:W2:Y:S01]  /*1020*/  LDS R10, [R9] ;  /* 0x00000000090a7984 */ /* 0x000ea20000000800 */
[----:B-1----:R-:W-:-:S03]  /*1030*/  IMAD.MOV.U32 R7, RZ, RZ, -0x2c23a807 ;  /* 0xd3dc57f9ff077424 */ /* 0x002fc600078e00ff */
[----:B------:R-:W1:Y:S01]  /*1040*/  LDS R8, [UR17+-0x10] ;  /* 0xfffff011ff087984 */ /* 0x000e620008000800 */
[----:B----4-:R-:W-:Y:S02]  /*1050*/  IMAD R3, R15, R5, RZ ;  /* 0x000000050f037224 */ /* 0x010fe400078e02ff */
[----:B------:R-:W-:Y:S02]  /*1060*/  IMAD.MOV.U32 R15, RZ, RZ, -0x302220df ;  /* 0xcfdddf21ff0f7424 */ /* 0x000fe400078e00ff */
[----:B------:R-:W-:-:S04]  /*1070*/  IMAD.HI.U32 R4, R5, R3, R4 ;  /* 0x0000000305047227 */ /* 0x000fc800078e0004 */
[----:B------:R-:W-:Y:S02]  /*1080*/  IMAD R3, R0, R7, -0x3de0e376 ;  /* 0xc21f1c8a00037424 */ /* 0x000fe400078e0207 */
[----:B------:R-:W-:Y:S01]  /*1090*/  @P0 VIADD R11, R11, -UR16 ;  /* 0x800000100b0b0c36 */ /* 0x000fe20008000000 */
[----:B------:R-:W-:Y:S01]  /*10a0*/  @!P1 LOP3.LUT R11, RZ, UR16, RZ, 0x33, !PT ;  /* 0x00000010ff0b9c12 */ /* 0x000fe2000f8e33ff */
[----:B------:R-:W-:Y:S01]  /*10b0*/  IMAD.HI.U32 R4, R4, R3, RZ ;  /* 0x0000000304047227 */ /* 0x000fe200078e00ff */
[----:B------:R-:W-:Y:S01]  /*10c0*/  UIADD3 UR16, UPT, UPT, UR8, -0x7, URZ ;  /* 0xfffffff908107890 */ /* 0x000fe2000fffe0ff */
[----:B------:R-:W-:Y:S01]  /*10d0*/  ISETP.NE.U32.AND P1, PT, RZ, UR18, PT ;  /* 0x00000012ff007c0c */ /* 0x000fe2000bf25070 */
[----:B------:R-:W-:Y:S01]  /*10e0*/  UIADD3 UR8, UPT, UPT, UR8, -0x8, URZ ;  /* 0xfffffff808087890 */ /* 0x000fe2000fffe0ff */
[----:B------:R-:W-:Y:S01]  /*10f0*/  IMAD.MOV R4, RZ, RZ, -R4 ;  /* 0x000000ffff047224 */ /* 0x000fe200078e0a04 */
[----:B------:R-:W-:Y:S01]  /*1100*/  LEA R6, R11, UR5, 0x2 ;  /* 0x000000050b067c11 */ /* 0x000fe2000f8e10ff */
[----:B------:R-:W-:-:S02]  /*1110*/  IMAD R11, RZ, RZ, -UR19 ;  /* 0x80000013ff0b7e24 */ /* 0x000fc4000f8e02ff */
[----:B------:R-:W-:Y:S01]  /*1120*/  IMAD R12, R4, UR18, R3 ;  /* 0x00000012040c7c24 */ /* 0x000fe2000f8e0203 */
[----:B0-----:R-:W-:Y:S01]  /*1130*/  IADD3 R4, PT, PT, R14, 0xffffffe, RZ ;  /* 0x0ffffffe0e047810 */ /* 0x001fe20007ffe0ff */
[----:B------:R-:W-:Y:S01]  /*1140*/  IMAD R17, RZ, RZ, -UR16 ;  /* 0x80000010ff117e24 */ /* 0x000fe2000f8e02ff */
[----:B------:R-:W0:Y:S02]  /*1150*/  I2F.U32.RP R14, UR16 ;  /* 0x00000010000e7d06 */ /* 0x000e240008209000 */
[----:B------:R-:W-:-:S06]  /*1160*/  ISETP.GE.U32.AND P0, PT, R12, UR18, PT ;  /* 0x000000120c007c0c */ /* 0x000fcc000bf06070 */
[----:B------:R3:W4:Y:S01]  /*1170*/  F2I.FTZ.U32.TRUNC.NTZ R5, R4 ;  /* 0x0000000400057305 */ /* 0x000722000021f000 */
[----:B--2---:R-:W-:Y:S04]  /*1180*/  STS [UR17+-0x10], R10 ;  /* 0xfffff00aff007988 */ /* 0x004fe80008000811 */
[----:B-1----:R1:W-:Y:S02]  /*1190*/  STS [R9], R8 ;  /* 0x0000000809007388 */ /* 0x0023e40000000800 */
[----:B------:R-:W-:Y:S01]  /*11a0*/  @P0 VIADD R12, R12, -UR18 ;  /* 0x800000120c0c0c36 */ /* 0x000fe20008000000 */
[----:B0-----:R-:W0:Y:S01]  /*11b0*/  MUFU.RCP R14, R14 ;  /* 0x0000000e000e7308 */ /* 0x001e220000001000 */
[----:B---3--:R-:W-:Y:S01]  /*11c0*/  IMAD.MOV.U32 R4, RZ, RZ, RZ ;  /* 0x000000ffff047224 */ /* 0x008fe200078e00ff */
[----:B------:R-:W2:Y:S02]  /*11d0*/  LDS R7, [R6] ;  /* 0x0000000006077984 */ /* 0x000ea40000000800 */
[----:B------:R-:W-:-:S02]  /*11e0*/  ISETP.GE.U32.AND P0, PT, R12, UR18, PT ;  /* 0x000000120c007c0c */ /* 0x000fc4000bf06070 */
[----:B------:R-:W3:Y:S01]  /*11f0*/  LDS R3, [UR17+-0x14] ;  /* 0xffffec11ff037984 */ /* 0x000ee20008000800 */
[----:B----4-:R-:W-:Y:S01]  /*1200*/  IMAD R11, R11, R5, RZ ;  /* 0x000000050b0b7224 */ /* 0x010fe200078e02ff */
[----:B-1----:R-:W-:-:S03]  /*1210*/  MOV R9, 0x9b355305 ;  /* 0x9b35530500097802 */ /* 0x002fc60000000f00 */
[----:B------:R-:W-:-:S04]  /*1220*/  IMAD.HI.U32 R5, R5, R11, R4 ;  /* 0x0000000b05057227 */ /* 0x000fc800078e0004 */
[----:B------:R-:W-:Y:S02]  /*1230*/  IMAD R4, R0, R9, 0x3ead62fb ;  /* 0x3ead62fb00047424 */ /* 0x000fe400078e0209 */
[----:B------:R-:W-:Y:S01]  /*1240*/  @P0 VIADD R12, R12, -UR18 ;  /* 0x800000120c0c0c36 */ /* 0x000fe20008000000 */
[----:B------:R-:W-:Y:S01]  /*1250*/  @!P1 LOP3.LUT R12, RZ, UR18, RZ, 0x33, !PT ;  /* 0x00000012ff0c9c12 */ /* 0x000fe2000f8e33ff */
[----:B------:R-:W-:Y:S01]  /*1260*/  IMAD.HI.U32 R5, R5, R4, RZ ;  /* 0x0000000405057227 */ /* 0x000fe200078e00ff */
[----:B------:R-:W-:Y:S02]  /*1270*/  ISETP.NE.U32.AND P1, PT, RZ, UR19, PT ;  /* 0x00000013ff007c0c */ /* 0x000fe4000bf25070 */
[----:B------:R-:W-:Y:S01]  /*1280*/  LEA R9, R12, UR5, 0x2 ;  /* 0x000000050c097c11 */ /* 0x000fe2000f8e10ff */
[----:B------:R-:W-:Y:S01]  /*1290*/  IMAD R0, R0, R15, -0x32e230e8 ;  /* 0xcd1dcf1800007424 */ /* 0x000fe200078e020f */
[----:B------:R-:W-:-:S05]  /*12a0*/  IADD3 R5, PT, PT, -R5, RZ, RZ ;  /* 0x000000ff05057210 */ /* 0x000fca0007ffe1ff */
[----:B------:R-:W-:Y:S02]  /*12b0*/  IMAD R11, R5, UR19, R4 ;  /* 0x00000013050b7c24 */ /* 0x000fe4000f8e0204 */
[----:B0-----:R-:W-:-:S03]  /*12c0*/  VIADD R4, R14, 0xffffffe ;  /* 0x0ffffffe0e047836 */ /* 0x001fc60000000000 */
[----:B------:R-:W-:Y:S01]  /*12d0*/  ISETP.GE.U32.AND P0, PT, R11, UR19, PT ;  /* 0x000000130b007c0c */ /* 0x000fe2000bf06070 */
[----:B------:R0:W1:Y:S01]  /*12e0*/  F2I.FTZ.U32.TRUNC.NTZ R5, R4 ;  /* 0x0000000400057305 */ /* 0x000062000021f000 */
[----:B--2---:R-:W-:Y:S01]  /*12f0*/  STS [UR17+-0x14], R7 ;  /* 0xffffec07ff007988 */ /* 0x004fe20008000811 */
[----:B0-----:R-:W-:-:S03]  /*1300*/  IMAD.MOV.U32 R4, RZ, RZ, RZ ;  /* 0x000000ffff047224 */ /* 0x001fc600078e00ff */
[----:B---3--:R0:W-:Y:S07]  /*1310*/  STS [R6], R3 ;  /* 0x0000000306007388 */ /* 0x0081ee0000000800 */
[----:B------:R-:W-:Y:S01]  /*1320*/  @P0 IADD3 R11, PT, PT, R11, -UR19, RZ ;  /* 0x800000130b0b0c10 */ /* 0x000fe2000fffe0ff */
[----:B------:R-:W2:Y:S01]  /*1330*/  LDS R10, [R9] ;  /* 0x00000000090a7984 */ /* 0x000ea20000000800 */
[----:B-1----:R-:W-:Y:S02]  /*1340*/  IMAD R17, R17, R5, RZ ;  /* 0x0000000511117224 */ /* 0x002fe400078e02ff */
[----:B------:R-:W-:Y:S01]  /*1350*/  ISETP.GE.U32.AND P0, PT, R11, UR19, PT ;  /* 0x000000130b007c0c */ /* 0x000fe2000bf06070 */
[----:B------:R-:W1:Y:S01]  /*1360*/  LDS R8, [UR17+-0x18] ;  /* 0xffffe811ff087984 */ /* 0x000e620008000800 */
[----:B------:R-:W-:-:S06]  /*1370*/  IMAD.HI.U32 R5, R5, R17, R4 ;  /* 0x0000001105057227 */ /* 0x000fcc00078e0004 */
[----:B------:R-:W-:-:S05]  /*1380*/  IMAD.HI.U32 R5, R5, R0, RZ ;  /* 0x0000000005057227 */ /* 0x000fca00078e00ff */
[----:B------:R-:W-:Y:S01]  /*1390*/  @P0 VIADD R11, R11, -UR19 ;  /* 0x800000130b0b0c36 */ /* 0x000fe20008000000 */
[----:B------:R-:W-:Y:S02]  /*13a0*/  IADD3 R5, PT, PT, -R5, RZ, RZ ;  /* 0x000000ff05057210 */ /* 0x000fe40007ffe1ff */
[----:B------:R-:W-:Y:S02]  /*13b0*/  @!P1 LOP3.LUT R11, RZ, UR19, RZ, 0x33, !PT ;  /* 0x00000013ff0b9c12 */ /* 0x000fe4000f8e33ff */
[----:B------:R-:W-:Y:S01]  /*13c0*/  ISETP.NE.U32.AND P1, PT, RZ, UR16, PT ;  /* 0x00000010ff007c0c */ /* 0x000fe2000bf25070 */
[----:B0-----:R-:W-:Y:S01]  /*13d0*/  IMAD R6, R5, UR16, R0 ;  /* 0x0000001005067c24 */ /* 0x001fe2000f8e0200 */
[----:B------:R-:W-:-:S04]  /*13e0*/  LEA R4, R11, UR5, 0x2 ;  /* 0x000000050b047c11 */ /* 0x000fc8000f8e10ff */
[----:B------:R-:W-:-:S13]  /*13f0*/  ISETP.GE.U32.AND P0, PT, R6, UR16, PT ;  /* 0x0000001006007c0c */ /* 0x000fda000bf06070 */
[----:B------:R-:W-:Y:S01]  /*1400*/  @P0 VIADD R6, R6, -UR16 ;  /* 0x8000001006060c36 */ /* 0x000fe20008000000 */
[----:B--2---:R-:W-:Y:S04]  /*1410*/  STS [UR17+-0x18], R10 ;  /* 0xffffe80aff007988 */ /* 0x004fe80008000811 */
[----:B-1----:R-:W-:Y:S01]  /*1420*/  STS [R9], R8 ;  /* 0x0000000809007388 */ /* 0x002fe20000000800 */
[----:B------:R-:W-:-:S03]  /*1430*/  ISETP.GE.U32.AND P0, PT, R6, UR16, PT ;  /* 0x0000001006007c0c */ /* 0x000fc6000bf06070 */
[----:B------:R-:W0:Y:S04]  /*1440*/  LDS R5, [R4] ;  /* 0x0000000004057984 */ /* 0x000e280000000800 */
[----:B------:R-:W1:Y:S06]  /*1450*/  LDS R3, [UR17+-0x1c] ;  /* 0xffffe411ff037984 */ /* 0x000e6c0008000800 */
[----:B------:R-:W-:-:S02]  /*1460*/  @P0 IADD3 R6, PT, PT, R6, -UR16, RZ ;  /* 0x8000001006060c10 */ /* 0x000fc4000fffe0ff */
[----:B------:R-:W-:-:S04]  /*1470*/  @!P1 LOP3.LUT R6, RZ, UR16, RZ, 0x33, !PT ;  /* 0x00000010ff069c12 */ /* 0x000fc8000f8e33ff */
[----:B------:R-:W-:Y:S01]  /*1480*/  LEA R7, R6, UR5, 0x2 ;  /* 0x0000000506077c11 */ /* 0x000fe2000f8e10ff */
[----:B0-----:R-:W-:Y:S04]  /*1490*/  STS [UR17+-0x1c], R5 ;  /* 0xffffe405ff007988 */ /* 0x001fe80008000811 */
[----:B-1----:R-:W-:Y:S04]  /*14a0*/  STS [R4], R3 ;  /* 0x0000000304007388 */ /* 0x002fe80000000800 */
[----:B------:R-:W0:Y:S04]  /*14b0*/  LDS R8, [R7] ;  /* 0x0000000007087984 */ /* 0x000e280000000800 */
[----:B------:R-:W1:Y:S04]  /*14c0*/  LDS R6, [UR17+-0x20] ;  /* 0xffffe011ff067984 */ /* 0x000e680008000800 */
[----:B0-----:R0:W-:Y:S04]  /*14d0*/  STS [UR17+-0x20], R8 ;  /* 0xffffe008ff007988 */ /* 0x0011e80008000811 */
[----:B-1----:R0:W-:Y:S01]  /*14e0*/  STS [R7], R6 ;  /* 0x0000000607007388 */ /* 0x0021e20000000800 */
[----:B------:R-:W-:Y:S05]  /*14f0*/  BRA.U UP1, `(.L_x_9) ;  /* 0xfffffff101d07547 */ /* 0x000fea000b83ffff */
.L_x_8:
[----:B------:R-:W-:Y:S05]  /*1500*/  BRA.U !UP0, `(.L_x_1) ;  /* 0x0000000908ec7547 */ /* 0x000fea000b800000 */
[----:B------:R-:W-:Y:S02]  /*1510*/  UISETP.GE.U32.AND UP0, UPT, UR9, 0x4, UPT ;  /* 0x000000040900788c */ /* 0x000fe4000bf06070 */
[----:B------:R-:W-:-:S04]  /*1520*/  ULOP3.LUT UR4, UR7, 0x3, URZ, 0xc0, !UPT ;  /* 0x0000000307047892 */ /* 0x000fc8000f8ec0ff */
[----:B------:R-:W-:-:S03]  /*1530*/  UISETP.NE.AND UP1, UPT, UR4, URZ, UPT ;  /* 0x000000ff0400728c */ /* 0x000fc6000bf25270 */
[----:B------:R-:W-:Y:S08]  /*1540*/  BRA.U !UP0, `(.L_x_10) ;  /* 0x0000000508947547 */ /* 0x000ff0000b800000 */
[----:B------:R-:W1:Y:S01]  /*1550*/  I2F.U32.RP R3, UR8 ;  /* 0x0000000800037d06 */ /* 0x000e620008209000 */
[----:B------:R-:W-:Y:S02]  /*1560*/  UIADD3 UR9, UPT, UPT, UR8, -0x1, URZ ;  /* 0xffffffff08097890 */ /* 0x000fe4000fffe0ff */
[----:B------:R-:W-:Y:S02]  /*1570*/  IMAD R9, RZ, RZ, -UR8 ;  /* 0x80000008ff097e24 */ /* 0x000fe4000f8e02ff */
[----:B------:R-:W-:Y:S01]  /*1580*/  HFMA2 R11, -RZ, RZ, 2.88671875, 25.703125 ;  /* 0x41c64e6dff0b7431 */ /* 0x000fe200000001ff */
[----:B------:R-:W-:Y:S02]  /*1590*/  UIADD3 UR16, UPT, UPT, UR8, -0x2, URZ ;  /* 0xfffffffe08107890 */ /* 0x000fe4000fffe0ff */
[----:B------:R-:W-:Y:S01]  /*15a0*/  ISETP.NE.U32.AND P1, PT, RZ, UR8, PT ;  /* 0x00000008ff007c0c */ /* 0x000fe2000bf25070 */
[----:B------:R-:W-:Y:S01]  /*15b0*/  ULEA UR12, UR8, UR5, 0x2 ;  /* 0x00000005080c7291 */ /* 0x000fe2000f8e10ff */
[----:B------:R-:W-:Y:S01]  /*15c0*/  IMAD.MOV.U32 R17, RZ, RZ, -0x11f980ef ;  /* 0xee067f11ff117424 */ /* 0x000fe200078e00ff */
[----:B------:R-:W-:Y:S01]  /*15d0*/  UIADD3 UR17, UPT, UPT, UR8, -0x3, URZ ;  /* 0xfffffffd08117890 */ /* 0x000fe2000fffe0ff */
[----:B0-----:R-:W0:Y:S05]  /*15e0*/  I2F.U32.RP R7, UR9 ;  /* 0x0000000900077d06 */ /* 0x001e2a0008209000 */
[----:B------:R-:W-:-:S03]  /*15f0*/  IADD3 R15, PT, PT, RZ, -UR17, RZ ;  /* 0x80000011ff0f7c10 */ /* 0x000fc6000fffe0ff */
[----:B-1----:R-:W1:Y:S08]  /*1600*/  MUFU.RCP R3, R3 ;  /* 0x0000000300037308 */ /* 0x002e700000001000 */
[----:B0-----:R-:W-:Y:S08]  /*1610*/  MUFU.RCP R7, R7 ;  /* 0x0000000700077308 */ /* 0x001ff00000001000 */
[----:B------:R-:W0:Y:S01]  /*1620*/  I2F.U32.RP R10, UR17 ;  /* 0x00000011000a7d06 */ /* 0x000e220008209000 */
[----:B-1----:R-:W-:-:S02]  /*1630*/  VIADD R4, R3, 0xffffffe ;  /* 0x0ffffffe03047836 */ /* 0x002fc40000000000 */
[----:B------:R-:W-:Y:S01]  /*1640*/  IMAD R3, R0, R11, 0x3039 ;  /* 0x0000303900037424 */ /* 0x000fe200078e020b */
[----:B------:R-:W-:-:S04]  /*1650*/  MOV R11, 0xc2a29a69 ;  /* 0xc2a29a69000b7802 */ /* 0x000fc80000000f00 */
[----:B------:R1:W2:Y:S08]  /*1660*/  F2I.FTZ.U32.TRUNC.NTZ R5, R4 ;  /* 0x0000000400057305 */ /* 0x0002b0000021f000 */
[----:B0-----:R-:W-:Y:S01]  /*1670*/  MUFU.RCP R10, R10 ;  /* 0x0000000a000a7308 */ /* 0x001fe20000001000 */
[----:B-1----:R-:W-:Y:S02]  /*1680*/  IMAD.MOV.U32 R4, RZ, RZ, RZ ;  /* 0x000000ffff047224 */ /* 0x002fe400078e00ff */
[----:B--2---:R-:W-:-:S04]  /*1690*/  IMAD R9, R9, R5, RZ ;  /* 0x0000000509097224 */ /* 0x004fc800078e02ff */
[----:B------:R-:W-:Y:S01]  /*16a0*/  IMAD.HI.U32 R6, R5, R9, R4 ;  /* 0x0000000905067227 */ /* 0x000fe200078e0004 */
[----:B------:R-:W-:Y:S02]  /*16b0*/  IADD3 R4, PT, PT, R7, 0xffffffe, RZ ;  /* 0x0ffffffe07047810 */ /* 0x000fe40007ffe0ff */
[----:B------:R-:W0:Y:S01]  /*16c0*/  I2F.U32.RP R7, UR16 ;  /* 0x0000001000077d06 */ /* 0x000e220008209000 */
[----:B------:R-:W-:Y:S02]  /*16d0*/  IMAD R9, RZ, RZ, -UR9 ;  /* 0x80000009ff097e24 */ /* 0x000fe4000f8e02ff */
[----:B------:R-:W-:-:S04]  /*16e0*/  IMAD.HI.U32 R6, R6, R3, RZ ;  /* 0x0000000306067227 */ /* 0x000fc800078e00ff */
[----:B------:R-:W-:Y:S01]  /*16f0*/  IMAD.MOV R6, RZ, RZ, -R6 ;  /* 0x000000ffff067224 */ /* 0x000fe200078e0a06 */
[----:B------:R1:W2:Y:S03]  /*1700*/  F2I.FTZ.U32.TRUNC.NTZ R5, R4 ;  /* 0x0000000400057305 */ /* 0x0002a6000021f000 */
[----:B------:R-:W-:-:S05]  /*1710*/  IMAD R3, R6, UR8, R3 ;  /* 0x0000000806037c24 */ /* 0x000fca000f8e0203 */
[----:B------:R-:W-:Y:S01]  /*1720*/  ISETP.GE.U32.AND P0, PT, R3, UR8, PT ;  /* 0x0000000803007c0c */ /* 0x000fe2000bf06070 */
[----:B-1----:R-:W-:Y:S01]  /*1730*/  IMAD.MOV.U32 R4, RZ, RZ, RZ ;  /* 0x000000ffff047224 */ /* 0x002fe200078e00ff */
[----:B0-----:R-:W0:Y:S01]  /*1740*/  MUFU.RCP R7, R7 ;  /* 0x0000000700077308 */ /* 0x001e220000001000 */
[----:B--2---:R-:W-:-:S04]  /*1750*/  IMAD R9, R9, R5, RZ ;  /* 0x0000000509097224 */ /* 0x004fc800078e02ff */
[----:B------:R-:W-:-:S06]  /*1760*/  IMAD.HI.U32 R5, R5, R9, R4 ;  /* 0x0000000905057227 */ /* 0x000fcc00078e0004 */
[----:B------:R-:W-:Y:S02]  /*1770*/  @P0 VIADD R3, R3, -UR8 ;  /* 0x8000000803030c36 */ /* 0x000fe40008000000 */
[----:B------:R-:W-:Y:S02]  /*1780*/  IMAD R4, R0, R11, -0x2c23e982 ;  /* 0xd3dc167e00047424 */ /* 0x000fe400078e020b */
[----:B------:R-:W-:Y:S01]  /*1790*/  IMAD.MOV.U32 R11, RZ, RZ, -0x7f82434b ;  /* 0x807dbcb5ff0b7424 */ /* 0x000fe200078e00ff */
[----:B------:R-:W-:Y:S01]  /*17a0*/  ISETP.GE.U32.AND P0, PT, R3, UR8, PT ;  /* 0x0000000803007c0c */ /* 0x000fe2000bf06070 */
[----:B------:R-:W-:-:S05]  /*17b0*/  IMAD.HI.U32 R5, R5, R4, RZ ;  /* 0x0000000405057227 */ /* 0x000fca00078e00ff */
[----:B------:R-:W-:Y:S01]  /*17c0*/  IADD3 R9, PT, PT, -R5, RZ, RZ ;  /* 0x000000ff05097210 */ /* 0x000fe20007ffe1ff */
[----:B0-----:R-:W-:-:S04]  /*17d0*/  VIADD R5, R7, 0xffffffe ;  /* 0x0ffffffe07057836 */ /* 0x001fc80000000000 */
[----:B------:R-:W-:Y:S02]  /*17e0*/  IMAD R8, R9, UR9, R4 ;  /* 0x0000000909087c24 */ /* 0x000fe4000f8e0204 */
[----:B------:R-:W-:Y:S01]  /*17f0*/  @P0 VIADD R3, R3, -UR8 ;  /* 0x8000000803030c36 */ /* 0x000fe20008000000 */
[----:B------:R-:W-:Y:S01]  /*1800*/  @!P1 LOP3.LUT R3, RZ, UR8, RZ, 0x33, !PT ;  /* 0x00000008ff039c12 */ /* 0x000fe2000f8e33ff */
[----:B------:R-:W0:Y:S01]  /*1810*/  F2I.FTZ.U32.TRUNC.NTZ R5, R5 ;  /* 0x0000000500057305 */ /* 0x000e22000021f000 */
[----:B------:R-:W-:Y:S01]  /*1820*/  ISETP.GE.U32.AND P0, PT, R8, UR9, PT ;  /* 0x0000000908007c0c */ /* 0x000fe2000bf06070 */
[----:B------:R-:W-:Y:S01]  /*1830*/  IMAD R9, RZ, RZ, -UR16 ;  /* 0x80000010ff097e24 */ /* 0x000fe2000f8e02ff */
[----:B------:R-:W-:Y:S01]  /*1840*/  LEA R6, R3, UR5, 0x2 ;  /* 0x0000000503067c11 */ /* 0x000fe2000f8e10ff */
[----:B------:R-:W-:Y:S01]  /*1850*/  IMAD.MOV.U32 R4, RZ, RZ, RZ ;  /* 0x000000ffff047224 */ /* 0x000fe200078e00ff */
[----:B------:R-:W-:Y:S01]  /*1860*/  LDS R3, [UR12+-0x4] ;  /* 0xfffffc0cff037984 */ /* 0x000fe20008000800 */
[----:B------:R-:W-:Y:S01]  /*1870*/  ISETP.NE.U32.AND P1, PT, RZ, UR9, PT ;  /* 0x00000009ff007c0c */ /* 0x000fe2000bf25070 */
[----:B------:R-:W-:-:S02]  /*1880*/  UIADD3 UR8, UPT, UPT, UR8, -0x4, URZ ;  /* 0xfffffffc08087890 */ /* 0x000fc4000fffe0ff */
[----:B------:R-:W1:Y:S05]  /*1890*/  LDS R7, [R6] ;  /* 0x0000000006077984 */ /* 0x000e6a0000000800 */
[----:B------:R-:W-:Y:S01]  /*18a0*/  @P0 IADD3 R8, PT, PT, R8, -UR9, RZ ;  /* 0x8000000908080c10 */ /* 0x000fe2000fffe0ff */
[----:B0-----:R-:W-:-:S03]  /*18b0*/  IMAD R9, R9, R5, RZ ;  /* 0x0000000509097224 */ /* 0x001fc600078e02ff */
[----:B------:R-:W-:Y:S01]  /*18c0*/  ISETP.GE.U32.AND P0, PT, R8, UR9, PT ;  /* 0x0000000908007c0c */ /* 0x000fe2000bf06070 */
[----:B------:R-:W-:-:S04]  /*18d0*/  IMAD.HI.U32 R5, R5, R9, R4 ;  /* 0x0000000905057227 */ /* 0x000fc800078e0004 */
[C---:B------:R-:W-:Y:S02]  /*18e0*/  IMAD R4, R0.reuse, R11, -0x58fbd821 ;  /* 0xa70427df00047424 */ /* 0x040fe400078e020b */
[----:B------:R-:W-:Y:S02]  /*18f0*/  IMAD R0, R0, R17, -0x299ae3d4 ;  /* 0xd6651c2c00007424 */ /* 0x000fe400078e0211 */
[----:B------:R-:W-:-:S04]  /*1900*/  IMAD.HI.U32 R5, R5, R4, RZ ;  /* 0x0000000405057227 */ /* 0x000fc800078e00ff */
[----:B------:R-:W-:Y:S01]  /*1910*/  @P0 IADD3 R8, PT, PT, R8, -UR9, RZ ;  /* 0x8000000908080c10 */ /* 0x000fe2000fffe0ff */
[----:B------:R-:W-:Y:S01]  /*1920*/  IMAD.MOV R5, RZ, RZ, -R5 ;  /* 0x000000ffff057224 */ /* 0x000fe200078e0a05 */
[----:B------:R-:W-:Y:S02]  /*1930*/  @!P1 LOP3.LUT R8, RZ, UR9, RZ, 0x33, !PT ;  /* 0x00000009ff089c12 */ /* 0x000fe4000f8e33ff */
[----:B------:R-:W-:Y:S01]  /*1940*/  ISETP.NE.U32.AND P1, PT, RZ, UR16, PT ;  /* 0x00000010ff007c0c */ /* 0x000fe2000bf25070 */
[----:B------:R-:W-:Y:S01]  /*1950*/  IMAD R11, R5, UR16, R4 ;  /* 0x00000010050b7c24 */ /* 0x000fe2000f8e0204 */
[----:B------:R-:W-:Y:S01]  /*1960*/  LEA R9, R8, UR5, 0x2 ;  /* 0x0000000508097c11 */ /* 0x000fe2000f8e10ff */
[----:B------:R-:W-:-:S03]  /*1970*/  VIADD R4, R10, 0xffffffe ;  /* 0x0ffffffe0a047836 */ /* 0x000fc60000000000 */
[----:B------:R-:W-:Y:S01]  /*1980*/  ISETP.GE.U32.AND P0, PT, R11, UR16, PT ;  /* 0x000000100b007c0c */ /* 0x000fe2000bf06070 */
[----:B------:R0:W2:Y:S01]  /*1990*/  F2I.FTZ.U32.TRUNC.NTZ R5, R4 ;  /* 0x0000000400057305 */ /* 0x0000a2000021f000 */
[----:B-1----:R-:W-:Y:S01]  /*19a0*/  STS [UR12+-0x4], R7 ;  /* 0xfffffc07ff007988 */ /* 0x002fe2000800080c */
[----:B0-----:R-:W-:-:S03]  /*19b0*/  HFMA2 R4, -RZ, RZ, 0, 0 ;  /* 0x00000000ff047431 */ /* 0x001fc600000001ff */
[----:B------:R0:W-:Y:S07]  /*19c0*/  STS [R6], R3 ;  /* 0x0000000306007388 */ /* 0x0001ee0000000800 */
[----:B------:R-:W-:Y:S01]  /*19d0*/  @P0 VIADD R11, R11, -UR16 ;  /* 0x800000100b0b0c36 */ /* 0x000fe20008000000 */
[----:B------:R-:W1:Y:S01]  /*19e0*/  LDS R10, [R9] ;  /* 0x00000000090a7984 */ /* 0x000e620000000800 */
[----:B--2---:R-:W-:-:S03]  /*19f0*/  IMAD R15, R15, R5, RZ ;  /* 0x000000050f0f7224 */ /* 0x004fc600078e02ff */
[----:B------:R-:W-:Y:S01]  /*1a00*/  ISETP.GE.U32.AND P0, PT, R11, UR16, PT ;  /* 0x000000100b007c0c */ /* 0x000fe2000bf06070 */
[----:B------:R-:W2:Y:S01]  /*1a10*/  LDS R8, [UR12+-0x8] ;  /* 0xfffff80cff087984 */ /* 0x000ea20008000800 */
[----:B------:R-:W-:-:S06]  /*1a20*/  IMAD.HI.U32 R5, R5, R15, R4 ;  /* 0x0000000f05057227 */ /* 0x000fcc00078e0004 */
[----:B------:R-:W-:-:S05]  /*1a30*/  IMAD.HI.U32 R5, R5, R0, RZ ;  /* 0x0000000005057227 */ /* 0x000fca00078e00ff */
[----:B------:R-:W-:Y:S01]  /*1a40*/  @P0 VIADD R11, R11, -UR16 ;  /* 0x800000100b0b0c36 */ /* 0x000fe20008000000 */
[----:B------:R-:W-:Y:S01]  /*1a50*/  @!P1 LOP3.LUT R11, RZ, UR16, RZ, 0x33, !PT ;  /* 0x00000010ff0b9c12 */ /* 0x000fe2000f8e33ff */
[----:B------:R-:W-:Y:S01]  /*1a60*/  IMAD.MOV R5, RZ, RZ, -R5 ;  /* 0x000000ffff057224 */ /* 0x000fe200078e0a05 */
[----:B------:R-:W-:Y:S02]  /*1a70*/  ISETP.NE.U32.AND P1, PT, RZ, UR17, PT ;  /* 0x00000011ff007c0c */ /* 0x000fe4000bf25070 */
[----:B------:R-:W-:Y:S01]  /*1a80*/  LEA R4, R11, UR5, 0x2 ;  /* 0x000000050b047c11 */ /* 0x000fe2000f8e10ff */
[----:B0-----:R-:W-:-:S05]  /*1a90*/  IMAD R6, R5, UR17, R0 ;  /* 0x0000001105067c24 */ /* 0x001fca000f8e0200 */
[----:B------:R-:W-:-:S13]  /*1aa0*/  ISETP.GE.U32.AND P0, PT, R6, UR17, PT ;  /* 0x0000001106007c0c */ /* 0x000fda000bf06070 */
[----:B------:R-:W-:Y:S01]  /*1ab0*/  @P0 IADD3 R6, PT, PT, R6, -UR17, RZ ;  /* 0x8000001106060c10 */ /* 0x000fe2000fffe0ff */
[----:B-1----:R-:W-:Y:S03]  /*1ac0*/  STS [UR12+-0x8], R10 ;  /* 0xfffff80aff007988 */ /* 0x002fe6000800080c */
[C---:B------:R-:W-:Y:S01]  /*1ad0*/  ISETP.GE.U32.AND P0, PT, R6.reuse, UR17, PT ;  /* 0x0000001106007c0c */ /* 0x040fe2000bf06070 */
[----:B--2---:R-:W-:Y:S04]  /*1ae0*/  STS [R9], R8 ;  /* 0x0000000809007388 */ /* 0x004fe80000000800 */
[----:B------:R-:W0:Y:S04]  /*1af0*/  LDS R5, [R4] ;  /* 0x0000000004057984 */ /* 0x000e280000000800 */
[----:B------:R-:W1:Y:S04]  /*1b00*/  LDS R3, [UR12+-0xc] ;  /* 0xfffff40cff037984 */ /* 0x000e680008000800 */
[----:B------:R-:W-:Y:S01]  /*1b10*/  @P0 VIADD R6, R6, -UR17 ;  /* 0x8000001106060c36 */ /* 0x000fe20008000000 */
[----:B------:R-:W-:-:S04]  /*1b20*/  @!P1 LOP3.LUT R6, RZ, UR17, RZ, 0x33, !PT ;  /* 0x00000011ff069c12 */ /* 0x000fc8000f8e33ff */
[----:B------:R-:W-:Y:S01]  /*1b30*/  LEA R7, R6, UR5, 0x2 ;  /* 0x0000000506077c11 */ /* 0x000fe2000f8e10ff */
[----:B0-----:R-:W-:Y:S04]  /*1b40*/  STS [UR12+-0xc], R5 ;  /* 0xfffff405ff007988 */ /* 0x001fe8000800080c */
[----:B-1----:R-:W-:Y:S04]  /*1b50*/  STS [R4], R3 ;  /* 0x0000000304007388 */ /* 0x002fe80000000800 */
[----:B------:R-:W0:Y:S04]  /*1b60*/  LDS R8, [R7] ;  /* 0x0000000007087984 */ /* 0x000e280000000800 */
[----:B------:R-:W1:Y:S04]  /*1b70*/  LDS R6, [UR12+-0x10] ;  /* 0xfffff00cff067984 */ /* 0x000e680008000800 */
[----:B0-----:R2:W-:Y:S04]  /*1b80*/  STS [UR12+-0x10], R8 ;  /* 0xfffff008ff007988 */ /* 0x0015e8000800080c */
[----:B-1----:R2:W-:Y:S02]  /*1b90*/  STS [R7], R6 ;  /* 0x0000000607007388 */ /* 0x0025e40000000800 */
.L_x_10:
[----:B------:R-:W-:Y:S05]  /*1ba0*/  BRA.U !UP1, `(.L_x_1) ;  /* 0x0000000509447547 */ /* 0x000fea000b800000 */
[----:B------:R-:W-:Y:S02]  /*1bb0*/  UISETP.NE.AND UP0, UPT, UR4, 0x1, UPT ;  /* 0x000000010400788c */ /* 0x000fe4000bf05270 */
[----:B------:R-:W-:-:S04]  /*1bc0*/  ULOP3.LUT UR7, UR7, 0x1, URZ, 0xc0, !UPT ;  /* 0x0000000107077892 */ /* 0x000fc8000f8ec0ff */
[----:B------:R-:W-:-:S03]  /*1bd0*/  UISETP.NE.U32.AND UP1, UPT, UR7, 0x1, UPT ;  /* 0x000000010700788c */ /* 0x000fc6000bf25070 */
[----:B------:R-:W-:Y:S08]  /*1be0*/  BRA.U !UP0, `(.L_x_11) ;  /* 0x0000000108cc7547 */ /* 0x000ff0000b800000 */
[----:B0-2---:R-:W0:Y:S01]  /*1bf0*/  I2F.U32.RP R6, UR8 ;  /* 0x0000000800067d06 */ /* 0x005e220008209000 */
[----:B------:R-:W-:Y:S02]  /*1c00*/  UIADD3 UR4, UPT, UPT, UR8, -0x1, URZ ;  /* 0xffffffff08047890 */ /* 0x000fe4000fffe0ff */
[----:B------:R-:W-:Y:S01]  /*1c10*/  IADD3 R7, PT, PT, RZ, -UR8, RZ ;  /* 0x80000008ff077c10 */ /* 0x000fe2000fffe0ff */
[----:B------:R-:W-:Y:S01]  /*1c20*/  IMAD.MOV.U32 R3, RZ, RZ, 0x41c64e6d ;  /* 0x41c64e6dff037424 */ /* 0x000fe200078e00ff */
[----:B------:R-:W-:Y:S01]  /*1c30*/  ISETP.NE.U32.AND P1, PT, RZ, UR8, PT ;  /* 0x00000008ff007c0c */ /* 0x000fe2000bf25070 */
[----:B------:R-:W-:Y:S02]  /*1c40*/  ULEA UR7, UR8, UR5, 0x2 ;  /* 0x0000000508077291 */ /* 0x000fe4000f8e10ff */
[----:B------:R-:W-:Y:S02]  /*1c50*/  IMAD R3, R0, R3, 0x3039 ;  /* 0x0000303900037424 */ /* 0x000fe400078e0203 */
[----:B------:R-:W1:Y:S08]  /*1c60*/  I2F.U32.RP R9, UR4 ;  /* 0x0000000400097d06 */ /* 0x000e700008209000 */
[----:B0-----:R-:W0:Y:S08]  /*1c70*/  MUFU.RCP R6, R6 ;  /* 0x0000000600067308 */ /* 0x001e300000001000 */
[----:B-1----:R-:W-:Y:S01]  /*1c80*/  MUFU.RCP R9, R9 ;  /* 0x0000000900097308 */ /* 0x002fe20000001000 */
[----:B0-----:R-:W-:-:S07]  /*1c90*/  VIADD R4, R6, 0xffffffe ;  /* 0x0ffffffe06047836 */ /* 0x001fce0000000000 */
[----:B------:R0:W1:Y:S02]  /*1ca0*/  F2I.FTZ.U32.TRUNC.NTZ R5, R4 ;  /* 0x0000000400057305 */ /* 0x000064000021f000 */
[----:B0-----:R-:W-:Y:S02]  /*1cb0*/  IMAD.MOV.U32 R4, RZ, RZ, RZ ;  /* 0x000000ffff047224 */ /* 0x001fe400078e00ff */
[----:B-1----:R-:W-:-:S04]  /*1cc0*/  IMAD R7, R7, R5, RZ ;  /* 0x0000000507077224 */ /* 0x002fc800078e02ff */
[----:B------:R-:W-:-:S04]  /*1cd0*/  IMAD.HI.U32 R8, R5, R7, R4 ;  /* 0x0000000705087227 */ /* 0x000fc800078e0004 */
[----:B------:R-:W-:Y:S02]  /*1ce0*/  VIADD R4, R9, 0xffffffe ;  /* 0x0ffffffe09047836 */ /* 0x000fe40000000000 */
[----:B------:R-:W-:Y:S02]  /*1cf0*/  IMAD.HI.U32 R8, R8, R3, RZ ;  /* 0x0000000308087227 */ /* 0x000fe400078e00ff */
[----:B------:R0:W1:Y:S02]  /*1d00*/  F2I.FTZ.U32.TRUNC.NTZ R5, R4 ;  /* 0x0000000400057305 */ /* 0x000064000021f000 */
[----:B------:R-:W-:Y:S01]  /*1d10*/  IMAD R7, RZ, RZ, -UR4 ;  /* 0x80000004ff077e24 */ /* 0x000fe2000f8e02ff */
[----:B------:R-:W-:-:S05]  /*1d20*/  IADD3 R8, PT, PT, -R8, RZ, RZ ;  /* 0x000000ff08087210 */ /* 0x000fca0007ffe1ff */
[----:B------:R-:W-:Y:S02]  /*1d30*/  IMAD R3, R8, UR8, R3 ;  /* 0x0000000808037c24 */ /* 0x000fe4000f8e0203 */
[----:B0-----:R-:W-:-:S03]  /*1d40*/  IMAD.MOV.U32 R4, RZ, RZ, RZ ;  /* 0x000000ffff047224 */ /* 0x001fc600078e00ff */
[----:B------:R-:W-:Y:S01]  /*1d50*/  ISETP.GE.U32.AND P0, PT, R3, UR8, PT ;  /* 0x0000000803007c0c */ /* 0x000fe2000bf06070 */
[----:B-1----:R-:W-:Y:S02]  /*1d60*/  IMAD R9, R7, R5, RZ ;  /* 0x0000000507097224 */ /* 0x002fe400078e02ff */
[----:B------:R-:W-:Y:S02]  /*1d70*/  IMAD.MOV.U32 R7, RZ, RZ, -0x3d5d6597 ;  /* 0xc2a29a69ff077424 */ /* 0x000fe400078e00ff */
[----:B------:R-:W-:-:S04]  /*1d80*/  IMAD.HI.U32 R9, R5, R9, R4 ;  /* 0x0000000905097227 */ /* 0x000fc800078e0004 */
[----:B------:R-:W-:-:S04]  /*1d90*/  IMAD R0, R0, R7, -0x2c23e982 ;  /* 0xd3dc167e00007424 */ /* 0x000fc800078e0207 */
[----:B------:R-:W-:Y:S01]  /*1da0*/  @P0 IADD3 R3, PT, PT, R3, -UR8, RZ ;  /* 0x8000000803030c10 */ /* 0x000fe2000fffe0ff */
[----:B------:R-:W-:-:S03]  /*1db0*/  IMAD.HI.U32 R9, R9, R0, RZ ;  /* 0x0000000009097227 */ /* 0x000fc600078e00ff */
[----:B------:R-:W-:Y:S01]  /*1dc0*/  ISETP.GE.U32.AND P0, PT, R3, UR8, PT ;  /* 0x0000000803007c0c */ /* 0x000fe2000bf06070 */
[----:B------:R-:W-:-:S04]  /*1dd0*/  IMAD.MOV R9, RZ, RZ, -R9 ;  /* 0x000000ffff097224 */ /* 0x000fc800078e0a09 */
[----:B------:R-:W-:-:S08]  /*1de0*/  IMAD R9, R9, UR4, R0 ;  /* 0x0000000409097c24 */ /* 0x000fd0000f8e0200 */
[----:B------:R-:W-:Y:S02]  /*1df0*/  @P0 IADD3 R3, PT, PT, R3, -UR8, RZ ;  /* 0x8000000803030c10 */ /* 0x000fe4000fffe0ff */
[----:B------:R-:W-:Y:S01]  /*1e00*/  @!P1 LOP3.LUT R3, RZ, UR8, RZ, 0x33, !PT ;  /* 0x00000008ff039c12 */ /* 0x000fe2000f8e33ff */
[----:B------:R-:W-:Y:S01]  /*1e10*/  UIADD3 UR8, UPT, UPT, UR8, -0x2, URZ ;  /* 0xfffffffe08087890 */ /* 0x000fe2000fffe0ff */
[----:B------:R-:W-:Y:S02]  /*1e20*/  ISETP.GE.U32.AND P0, PT, R9, UR4, PT ;  /* 0x0000000409007c0c */ /* 0x000fe4000bf06070 */
[----:B------:R-:W-:Y:S02]  /*1e30*/  LEA R8, R3, UR5, 0x2 ;  /* 0x0000000503087c11 */ /* 0x000fe4000f8e10ff */
[----:B------:R-:W-:Y:S01]  /*1e40*/  LDS R3, [UR7+-0x4] ;  /* 0xfffffc07ff037984 */ /* 0x000fe20008000800 */
[----:B------:R-:W-:-:S03]  /*1e50*/  ISETP.NE.U32.AND P1, PT, RZ, UR4, PT ;  /* 0x00000004ff007c0c */ /* 0x000fc6000bf25070 */
[----:B------:R-:W0:Y:S05]  /*1e60*/  LDS R4, [R8] ;  /* 0x0000000008047984 */ /* 0x000e2a0000000800 */
[----:B------:R-:W-:-:S05]  /*1e70*/  @P0 VIADD R9, R9, -UR4 ;  /* 0x8000000409090c36 */ /* 0x000fca0008000000 */
[----:B------:R-:W-:-:S13]  /*1e80*/  ISETP.GE.U32.AND P0, PT, R9, UR4, PT ;  /* 0x0000000409007c0c */ /* 0x000fda000bf06070 */
[----:B------:R-:W-:Y:S02]  /*1e90*/  @P0 IADD3 R9, PT, PT, R9, -UR4, RZ ;  /* 0x8000000409090c10 */ /* 0x000fe4000fffe0ff */
[----:B------:R-:W-:-:S04]  /*1ea0*/  @!P1 LOP3.LUT R9, RZ, UR4, RZ, 0x33, !PT ;  /* 0x00000004ff099c12 */ /* 0x000fc8000f8e33ff */
[----:B------:R-:W-:Y:S01]  /*1eb0*/  LEA R10, R9, UR5, 0x2 ;  /* 0x00000005090a7c11 */ /* 0x000fe2000f8e10ff */
[----:B0-----:R-:W-:Y:S04]  /*1ec0*/  STS [UR7+-0x4], R4 ;  /* 0xfffffc04ff007988 */ /* 0x001fe80008000807 */
[----:B------:R-:W-:Y:S04]  /*1ed0*/  STS [R8], R3 ;  /* 0x0000000308007388 */ /* 0x000fe80000000800 */
[----:B------:R-:W0:Y:S04]  /*1ee0*/  LDS R6, [R10] ;  /* 0x000000000a067984 */ /* 0x000e280000000800 */
[----:B------:R-:W1:Y:S04]  /*1ef0*/  LDS R5, [UR7+-0x8] ;  /* 0xfffff807ff057984 */ /* 0x000e680008000800 */
[----:B0-----:R3:W-:Y:S04]  /*1f00*/  STS [UR7+-0x8], R6 ;  /* 0xfffff806ff007988 */ /* 0x0017e80008000807 */
[----:B-1----:R3:W-:Y:S02]  /*1f10*/  STS [R10], R5 ;  /* 0x000000050a007388 */ /* 0x0027e40000000800 */
.L_x_11:
[----:B------:R-:W-:Y:S05]  /*1f20*/  BRA.U UP1, `(.L_x_1) ;  /* 0x0000000101647547 */ /* 0x000fea000b800000 */
[----:B------:R-:W1:Y:S01]  /*1f30*/  I2F.U32.RP R3, UR8 ;  /* 0x0000000800037d06 */ /* 0x000e620008209000 */
[----:B------:R-:W-:Y:S02]  /*1f40*/  MOV R9, 0x41c64e6d ;  /* 0x41c64e6d00097802 */ /* 0x000fe40000000f00 */
[----:B------:R-:W-:-:S03]  /*1f50*/  ISETP.NE.U32.AND P1, PT, RZ, UR8, PT ;  /* 0x00000008ff007c0c */ /* 0x000fc6000bf25070 */
[----:B------:R-:W-:Y:S02]  /*1f60*/  IMAD R0, R0, R9, 0x3039 ;  /* 0x0000303900007424 */ /* 0x000fe400078e0209 */
[----:B-1----:R-:W1:Y:S02]  /*1f70*/  MUFU.RCP R3, R3 ;  /* 0x0000000300037308 */ /* 0x002e640000001000 */
[----:B-1----:R-:W-:-:S06]  /*1f80*/  VIADD R4, R3, 0xffffffe ;  /* 0x0ffffffe03047836 */ /* 0x002fcc0000000000 */
[----:B---3--:R1:W0:Y:S02]  /*1f90*/  F2I.FTZ.U32.TRUNC.NTZ R5, R4 ;  /* 0x0000000400057305 */ /* 0x008224000021f000 */
[----:B-1----:R-:W-:Y:S02]  /*1fa0*/  IMAD.MOV.U32 R4, RZ, RZ, RZ ;  /* 0x000000ffff047224 */ /* 0x002fe400078e00ff */
[----:B0-2---:R-:W-:-:S04]  /*1fb0*/  IMAD.MOV R7, RZ, RZ, -R5 ;  /* 0x000000ffff077224 */ /* 0x005fc800078e0a05 */
[----:B------:R-:W-:-:S04]  /*1fc0*/  IMAD R7, R7, UR8, RZ ;  /* 0x0000000807077c24 */ /* 0x000fc8000f8e02ff */
[----:B------:R-:W-:-:S06]  /*1fd0*/  IMAD.HI.U32 R5, R5, R7, R4 ;  /* 0x0000000705057227 */ /* 0x000fcc00078e0004 */
[----:B------:R-:W-:-:S04]  /*1fe0*/  IMAD.HI.U32 R5, R5, R0, RZ ;  /* 0x0000000005057227 */ /* 0x000fc800078e00ff */
[----:B------:R-:W-:-:S04]  /*1ff0*/  IMAD.MOV R5, RZ, RZ, -R5 ;  /* 0x000000ffff057224 */ /* 0x000fc800078e0a05 */
[----:B------:R-:W-:-:S05]  /*2000*/  IMAD R0, R5, UR8, R0 ;  /* 0x0000000805007c24 */ /* 0x000fca000f8e0200 */
[----:B------:R-:W-:-:S13]  /*2010*/  ISETP.GE.U32.AND P0, PT, R0, UR8, PT ;  /* 0x0000000800007c0c */ /* 0x000fda000bf06070 */
[----:B------:R-:W-:-:S04]  /*2020*/  @P0 IADD3 R0, PT, PT, R0, -UR8, RZ ;  /* 0x8000000800000c10 */ /* 0x000fc8000fffe0ff */
[----:B------:R-:W-:-:S13]  /*2030*/  ISETP.GE.U32.AND P0, PT, R0, UR8, PT ;  /* 0x0000000800007c0c */ /* 0x000fda000bf06070 */
[----:B------:R-:W-:Y:S01]  /*2040*/  @P0 VIADD R0, R0, -UR8 ;  /* 0x8000000800000c36 */ /* 0x000fe20008000000 */
[----:B------:R-:W-:Y:S01]  /*2050*/  @!P1 LOP3.LUT R0, RZ, UR8, RZ, 0x33, !PT ;  /* 0x00000008ff009c12 */ /* 0x000fe2000f8e33ff */
[----:B------:R-:W-:-:S03]  /*2060*/  ULEA UR8, UR8, UR5, 0x2 ;  /* 0x0000000508087291 */ /* 0x000fc6000f8e10ff */
[----:B------:R-:W-:-:S05]  /*2070*/  LEA R3, R0, UR5, 0x2 ;  /* 0x0000000500037c11 */ /* 0x000fca000f8e10ff */
[----:B------:R-:W0:Y:S04]  /*2080*/  LDS R4, [R3] ;  /* 0x0000000003047984 */ /* 0x000e280000000800 */
[----:B------:R-:W1:Y:S04]  /*2090*/  LDS R0, [UR8+-0x4] ;  /* 0xfffffc08ff007984 */ /* 0x000e680008000800 */
[----:B0-----:R0:W-:Y:S04]  /*20a0*/  STS [UR8+-0x4], R4 ;  /* 0xfffffc04ff007988 */ /* 0x0011e80008000808 */
[----:B-1----:R0:W-:Y:S02]  /*20b0*/  STS [R3], R0 ;  /* 0x0000000003007388 */ /* 0x0021e40000000800 */
.L_x_1:
[----:B----4-:R-:W-:Y:S05]  /*20c0*/  BSYNC.RECONVERGENT B0 ;  /* 0x0000000000007941 */ /* 0x010fea0003800200 */
.L_x_0:
[----:B------:R-:W4:Y:S01]  /*20d0*/  LDCU UR7, c[0x0][0x398] ;  /* 0x00007300ff0777ac */ /* 0x000f220008000800 */
[----:B------:R-:W-:Y:S01]  /*20e0*/  BSSY.RECONVERGENT B0, `(.L_x_12) ;  /* 0x000003a000007945 */ /* 0x000fe20003800200 */
[----:B------:R-:W-:Y:S01]  /*20f0*/  UIADD3 UR4, UPT, UPT, UR5, UR14, URZ ;  /* 0x0000000e05047290 */ /* 0x000fe2000fffe0ff */
[----:B------:R-:W-:Y:S01]  /*2100*/  BAR.SYNC.DEFER_BLOCKING 0x0 ;  /* 0x0000000000007b1d */ /* 0x000fe20000010000 */
[----:B----4-:R-:W-:-:S13]  /*2110*/  ISETP.GE.AND P0, PT, R2, UR7, PT ;  /* 0x0000000702007c0c */ /* 0x010fda000bf06270 */
[----:B------:R-:W-:Y:S05]  /*2120*/  @P0 BRA `(.L_x_13) ;  /* 0x0000000000d40947 */ /* 0x000fea0003800000 */
[----:B012---:R-:W0:Y:S01]  /*2130*/  I2F.U32.RP R7, R13 ;  /* 0x0000000d00077306 */ /* 0x007e220000209000 */
[----:B------:R-:W-:Y:S01]  /*2140*/  IMAD.IADD R0, R2, 0x1, R13 ;  /* 0x0000000102007824 */ /* 0x000fe200078e020d */
[----:B------:R-:W-:Y:S01]  /*2150*/  ISETP.NE.U32.AND P2, PT, R13, RZ, PT ;  /* 0x000000ff0d00720c */ /* 0x000fe20003f45070 */
[----:B------:R-:W-:Y:S03]  /*2160*/  BSSY.RECONVERGENT B1, `(.L_x_14) ;  /* 0x0000025000017945 */ /* 0x000fe60003800200 */
[C---:B------:R-:W-:Y:S02]  /*2170*/  ISETP.GE.U32.AND P0, PT, R0.reuse, UR7, PT ;  /* 0x0000000700007c0c */ /* 0x040fe4000bf06070 */
[----:B------:R-:W-:Y:S01]  /*2180*/  VIMNMX.U32 R3, PT, PT, R0, UR7, !PT ;  /* 0x0000000700037c48 */ /* 0x000fe2000ffe0000 */
[----:B0-----:R-:W0:Y:S02]  /*2190*/  MUFU.RCP R7, R7 ;  /* 0x0000000700077308 */ /* 0x001e240000001000 */
[----:B0-----:R-:W-:-:S06]  /*21a0*/  VIADD R4, R7, 0xffffffe ;  /* 0x0ffffffe07047836 */ /* 0x001fcc0000000000 */
[----:B---3--:R0:W1:Y:S02]  /*21b0*/  F2I.FTZ.U32.TRUNC.NTZ R5, R4 ;  /* 0x0000000400057305 */ /* 0x008064000021f000 */
[----:B0-----:R-:W-:Y:S01]  /*21c0*/  IMAD.MOV.U32 R4, RZ, RZ, RZ ;  /* 0x000000ffff047224 */ /* 0x001fe200078e00ff */
[----:B-1----:R-:W-:-:S05]  /*21d0*/  IADD3 R6, PT, PT, RZ, -R5, RZ ;  /* 0x80000005ff067210 */ /* 0x002fca0007ffe0ff */
[----:B------:R-:W-:Y:S01]  /*21e0*/  IMAD R9, R6, R13, RZ ;  /* 0x0000000d06097224 */ /* 0x000fe200078e02ff */
[----:B------:R-:W-:-:S03]  /*21f0*/  SEL R6, RZ, 0x1, P0 ;  /* 0x00000001ff067807 */ /* 0x000fc60000000000 */
[----:B------:R-:W-:Y:S01]  /*2200*/  IMAD.HI.U32 R5, R5, R9, R4 ;  /* 0x0000000905057227 */ /* 0x000fe200078e0004 */
[----:B------:R-:W-:-:S05]  /*2210*/  IADD3 R0, PT, PT, R3, -R0, -R6 ;  /* 0x8000000003007210 */ /* 0x000fca0007ffe806 */
[----:B------:R-:W-:-:S05]  /*2220*/  IMAD.HI.U32 R5, R5, R0, RZ ;  /* 0x0000000005057227 */ /* 0x000fca00078e00ff */
[----:B------:R-:W-:-:S05]  /*2230*/  IADD3 R3, PT, PT, -R5, RZ, RZ ;  /* 0x000000ff05037210 */ /* 0x000fca0007ffe1ff */
[----:B------:R-:W-:-:S05]  /*2240*/  IMAD R0, R13, R3, R0 ;  /* 0x000000030d007224 */ /* 0x000fca00078e0200 */
[----:B------:R-:W-:-:S13]  /*2250*/  ISETP.GE.U32.AND P0, PT, R0, R13, PT ;  /* 0x0000000d0000720c */ /* 0x000fda0003f06070 */
[----:B------:R-:W-:Y:S02]  /*2260*/  @P0 IMAD.IADD R0, R0, 0x1, -R13 ;  /* 0x0000000100000824 */ /* 0x000fe400078e0a0d */
[----:B------:R-:W-:-:S03]  /*2270*/  @P0 VIADD R5, R5, 0x1 ;  /* 0x0000000105050836 */ /* 0x000fc60000000000 */
[----:B------:R-:W-:-:S13]  /*2280*/  ISETP.GE.U32.AND P1, PT, R0, R13, PT ;  /* 0x0000000d0000720c */ /* 0x000fda0003f26070 */
[----:B------:R-:W-:Y:S02]  /*2290*/  @P1 IADD3 R5, PT, PT, R5, 0x1, RZ ;  /* 0x0000000105051810 */ /* 0x000fe40007ffe0ff */
[----:B------:R-:W-:-:S05]  /*22a0*/  @!P2 LOP3.LUT R5, RZ, R13, RZ, 0x33, !PT ;  /* 0x0000000dff05a212 */ /* 0x000fca00078e33ff */
[----:B------:R-:W-:-:S05]  /*22b0*/  IMAD.IADD R3, R6, 0x1, R5 ;  /* 0x0000000106037824 */ /* 0x000fca00078e0205 */
[C---:B------:R-:W-:Y:S02]  /*22c0*/  LOP3.LUT R0, R3.reuse, 0x3, RZ, 0xc0, !PT ;  /* 0x0000000303007812 */ /* 0x040fe400078ec0ff */
[----:B------:R-:W-:Y:S02]  /*22d0*/  ISETP.GE.U32.AND P1, PT, R3, 0x3, PT ;  /* 0x000000030300780c */ /* 0x000fe40003f26070 */
[----:B------:R-:W-:Y:S01]  /*22e0*/  ISETP.NE.AND P0, PT, R0, 0x3, PT ;  /* 0x000000030000780c */ /* 0x000fe20003f05270 */
[----:B------:R-:W-:-:S12]  /*22f0*/  IMAD.MOV.U32 R0, RZ, RZ, R2 ;  /* 0x000000ffff007224 */ /* 0x000fd800078e0002 */
[----:B------:R-:W-:Y:S05]  /*2300*/  @!P0 BRA `(.L_x_15) ;  /* 0x0000000000288947 */ /* 0x000fea0003800000 */
[----:B------:R-:W-:Y:S01]  /*2310*/  IADD3 R3, PT, PT, R3, 0x1, RZ ;  /* 0x0000000103037810 */ /* 0x000fe20007ffe0ff */
[----:B------:R-:W-:Y:S02]  /*2320*/  IMAD.MOV.U32 R4, RZ, RZ, RZ ;  /* 0x000000ffff047224 */ /* 0x000fe400078e00ff */
[----:B------:R-:W-:Y:S01]  /*2330*/  IMAD.MOV.U32 R0, RZ, RZ, R2 ;  /* 0x000000ffff007224 */ /* 0x000fe200078e0002 */
[----:B------:R-:W-:-:S07]  /*2340*/  LOP3.LUT R5, R3, 0x3, RZ, 0xc0, !PT ;  /* 0x0000000303057812 */ /* 0x000fce00078ec0ff */
.L_x_16:
[----:B------:R-:W-:Y:S01]  /*2350*/  LEA R3, R0, UR4, 0x2 ;  /* 0x0000000400037c11 */ /* 0x000fe2000f8e10ff */
[----:B------:R-:W-:Y:S01]  /*2360*/  IMAD.IADD R0, R13, 0x1, R0 ;  /* 0x000000010d007824 */ /* 0x000fe200078e0200 */
[----:B------:R-:W-:-:S03]  /*2370*/  IADD3 R4, PT, PT, R4, 0x1, RZ ;  /* 0x0000000104047810 */ /* 0x000fc60007ffe0ff */
[----:B------:R0:W-:Y:S01]  /*2380*/  STS [R3], RZ ;  /* 0x000000ff03007388 */ /* 0x0001e20000000800 */
[----:B------:R-:W-:-:S13]  /*2390*/  ISETP.NE.AND P0, PT, R4, R5, PT ;  /* 0x000000050400720c */ /* 0x000fda0003f05270 */
[----:B0-----:R-:W-:Y:S05]  /*23a0*/  @P0 BRA `(.L_x_16) ;  /* 0xfffffffc00e80947 */ /* 0x001fea000383ffff */
.L_x_15:
[----:B------:R-:W-:Y:S05]  /*23b0*/  BSYNC.RECONVERGENT B1 ;  /* 0x0000000000017941 */ /* 0x000fea0003800200 */
.L_x_14:
[----:B------:R-:W-:Y:S05]  /*23c0*/  @!P1 BRA `(.L_x_13) ;  /* 0x00000000002c9947 */ /* 0x000fea0003800000 */
.L_x_17:
[----:B----4-:R-:W-:Y:S01]  /*23d0*/  LEA R8, R0, UR4, 0x2 ;  /* 0x0000000400087c11 */ /* 0x010fe2000f8e10ff */
[----:B------:R-:W-:-:S04]  /*23e0*/  IMAD R0, R13, 0x4, R0 ;  /* 0x000000040d007824 */ /* 0x000fc800078e0200 */
[----:B------:R-:W-:Y:S01]  /*23f0*/  IMAD R4, R13, 0x4, R8 ;  /* 0x000000040d047824 */ /* 0x000fe200078e0208 */
[----:B------:R4:W-:Y:S01]  /*2400*/  STS [R8], RZ ;  /* 0x000000ff08007388 */ /* 0x0009e20000000800 */
[----:B------:R-:W-:-:S03]  /*2410*/  ISETP.GE.AND P0, PT, R0, UR7, PT ;  /* 0x0000000700007c0c */ /* 0x000fc6000bf06270 */
[C---:B------:R-:W-:Y:S01]  /*2420*/  LEA R6, R13.reuse, R4, 0x2 ;  /* 0x000000040d067211 */ /* 0x040fe200078e10ff */
[----:B------:R4:W-:Y:S04]  /*2430*/  STS [R4], RZ ;  /* 0x000000ff04007388 */ /* 0x0009e80000000800 */
[----:B------:R-:W-:Y:S01]  /*2440*/  IMAD R3, R13, 0x4, R6 ;  /* 0x000000040d037824 */ /* 0x000fe200078e0206 */
[----:B------:R4:W-:Y:S04]  /*2450*/  STS [R6], RZ ;  /* 0x000000ff06007388 */ /* 0x0009e80000000800 */
[----:B------:R4:W-:Y:S01]  /*2460*/  STS [R3], RZ ;  /* 0x000000ff03007388 */ /* 0x0009e20000000800 */
[----:B------:R-:W-:Y:S05]  /*2470*/  @!P0 BRA `(.L_x_17) ;  /* 0xfffffffc00d48947 */ /* 0x000fea000383ffff */
.L_x_13:
[----:B------:R-:W-:Y:S05]  /*2480*/  BSYNC.RECONVERGENT B0 ;  /* 0x0000000000007941 */ /* 0x000fea0003800200 */
.L_x_12:
[----:B------:R-:W-:Y:S01]  /*2490*/  BAR.SYNC.DEFER_BLOCKING 0x0 ;  /* 0x0000000000007b1d */ /* 0x000fe20000010000 */
[----:B------:R-:W-:Y:S02]  /*24a0*/  UISETP.GE.AND UP0, UPT, UR15, 0x1, UPT ;  /* 0x000000010f00788c */ /* 0x000fe4000bf06270 */
[----:B------:R-:W-:-:S07]  /*24b0*/  ULEA UR5, UR15, UR5, 0x2 ;  /* 0x000000050f057291 */ /* 0x000fce000f8e10ff */
[----:B------:R-:W-:Y:S05]  /*24c0*/  BRA.U !UP0, `(.L_x_18) ;  /* 0x0000001d084c7547 */ /* 0x000fea000b800000 */
[----:B012---:R-:W0:Y:S01]  /*24d0*/  I2F.U32.RP R0, R13 ;  /* 0x0000000d00007306 */ /* 0x007e220000209000 */
[C---:B------:R-:W-:Y:S01]  /*24e0*/  IMAD.IADD R14, R2.reuse, 0x1, R13 ;  /* 0x00000001020e7824 */ /* 0x040fe200078e020d */
[----:B------:R-:W-:Y:S02]  /*24f0*/  ISETP.NE.U32.AND P2, PT, R13, RZ, PT ;  /* 0x000000ff0d00720c */ /* 0x000fe40003f45070 */
[----:B---3--:R-:W-:Y:S02]  /*2500*/  LEA R10, R2, UR6, 0x2 ;  /* 0x00000006020a7c11 */ /* 0x008fe4000f8e10ff */
[C---:B------:R-:W-:Y:S02]  /*2510*/  ISETP.GE.AND P0, PT, R14.reuse, UR7, PT ;  /* 0x000000070e007c0c */ /* 0x040fe4000bf06270 */
[----:B----4-:R-:W-:Y:S01]  /*2520*/  VIMNMX R3, PT, PT, R14, UR7, !PT ;  /* 0x000000070e037c48 */ /* 0x010fe2000ffe0100 */
[----:B------:R-:W1:Y:S01]  /*2530*/  LDCU UR7, c[0x0][0x3d0] ;  /* 0x00007a00ff0777ac */ /* 0x000e620008000800 */
[----:B------:R-:W-:-:S02]  /*2540*/  SEL R11, RZ, 0x1, P0 ;  /* 0x00000001ff0b7807 */ /* 0x000fc40000000000 */
[----:B------:R-:W-:Y:S01]  /*2550*/  LEA R12, R2, UR4, 0x2 ;  /* 0x00000004020c7c11 */ /* 0x000fe2000f8e10ff */
[----:B------:R-:W-:Y:S01]  /*2560*/  UMOV UR4, URZ ;  /* 0x000000ff00047c82 */ /* 0x000fe20008000000 */
[----:B0-----:R-:W0:Y:S01]  /*2570*/  MUFU.RCP R0, R0 ;  /* 0x0000000000007308 */ /* 0x001e220000001000 */
[----:B-1----:R-:W-:Y:S01]  /*2580*/  UIADD3 UR7, UPT, UPT, UR7, -0x1, URZ ;  /* 0xffffffff07077890 */ /* 0x002fe2000fffe0ff */
[----:B0-----:R-:W-:Y:S02]  /*2590*/  IADD3 R4, PT, PT, R0, 0xffffffe, RZ ;  /* 0x0ffffffe00047810 */ /* 0x001fe40007ffe0ff */
[----:B------:R-:W-:-:S04]  /*25a0*/  IADD3 R0, PT, PT, R3, -R14, -R11 ;  /* 0x8000000e03007210 */ /* 0x000fc80007ffe80b */
[----:B------:R0:W1:Y:S02]  /*25b0*/  F2I.FTZ.U32.TRUNC.NTZ R5, R4 ;  /* 0x0000000400057305 */ /* 0x000064000021f000 */
[----:B0-----:R-:W-:Y:S02]  /*25c0*/  HFMA2 R4, -RZ, RZ, 0, 0 ;  /* 0x00000000ff047431 */ /* 0x001fe400000001ff */
[----:B-1----:R-:W-:-:S04]  /*25d0*/  IMAD.MOV R6, RZ, RZ, -R5 ;  /* 0x000000ffff067224 */ /* 0x002fc800078e0a05 */
[----:B------:R-:W-:-:S04]  /*25e0*/  IMAD R7, R6, R13, RZ ;  /* 0x0000000d06077224 */ /* 0x000fc800078e02ff */
[----:B------:R-:W-:-:S06]  /*25f0*/  IMAD.HI.U32 R7, R5, R7, R4 ;  /* 0x0000000705077227 */ /* 0x000fcc00078e0004 */
[----:B------:R-:W-:-:S04]  /*2600*/  IMAD.HI.U32 R4, R7, R0, RZ ;  /* 0x0000000007047227 */ /* 0x000fc800078e00ff */
[----:B------:R-:W-:-:S04]  /*2610*/  IMAD.MOV R3, RZ, RZ, -R4 ;  /* 0x000000ffff037224 */ /* 0x000fc800078e0a04 */
[----:B------:R-:W-:Y:S02]  /*2620*/  IMAD R0, R13, R3, R0 ;  /* 0x000000030d007224 */ /* 0x000fe400078e0200 */
[----:B------:R-:W-:-:S03]  /*2630*/  HFMA2 R3, -RZ, RZ, 0, 0 ;  /* 0x00000000ff037431 */ /* 0x000fc600000001ff */
[----:B------:R-:W-:-:S13]  /*2640*/  ISETP.GE.U32.AND P0, PT, R0, R13, PT ;  /* 0x0000000d0000720c */ /* 0x000fda0003f06070 */
[----:B------:R-:W-:Y:S01]  /*2650*/  @P0 IMAD.IADD R0, R0, 0x1, -R13 ;  /* 0x0000000100000824 */ /* 0x000fe200078e0a0d */
[----:B------:R-:W-:-:S04]  /*2660*/  @P0 IADD3 R4, PT, PT, R4, 0x1, RZ ;  /* 0x0000000104040810 */ /* 0x000fc80007ffe0ff */
[----:B------:R-:W-:-:S13]  /*2670*/  ISETP.GE.U32.AND P1, PT, R0, R13, PT ;  /* 0x0000000d0000720c */ /* 0x000fda0003f26070 */
[----:B------:R-:W-:Y:S01]  /*2680*/  @P1 VIADD R4, R4, 0x1 ;  /* 0x0000000104041836 */ /* 0x000fe20000000000 */
[----:B------:R-:W-:-:S05]  /*2690*/  @!P2 LOP3.LUT R4, RZ, R13, RZ, 0x33, !PT ;  /* 0x0000000dff04a212 */ /* 0x000fca00078e33ff */
[----:B------:R-:W-:-:S07]  /*26a0*/  IMAD.IADD R11, R11, 0x1, R4 ;  /* 0x000000010b0b7824 */ /* 0x000fce00078e0204 */
.L_x_57:
[----:B0-----:R-:W0:Y:S01]  /*26b0*/  S2UR UR8, SR_CgaCtaId ;  /* 0x00000000000879c3 */ /* 0x001e220000008800 */
[----:B-1----:R-:W1:Y:S01]  /*26c0*/  LDCU UR15, c[0x0][0x398] ;  /* 0x00007300ff0f77ac */ /* 0x002e620008000800 */
[----:B------:R-:W-:Y:S01]  /*26d0*/  VIADD R9, R11, 0x1 ;  /* 0x000000010b097836 */ /* 0x000fe20000000000 */
[----:B------:R-:W-:Y:S01]  /*26e0*/  IADD3 R16, PT, PT, R14, R13, RZ ;  /* 0x0000000d0e107210 */ /* 0x000fe20007ffe0ff */
[----:B----4-:R-:W-:Y:S01]  /*26f0*/  IMAD R8, R13, 0x4, R12 ;  /* 0x000000040d087824 */ /* 0x010fe200078e020c */
[----:B--2---:R-:W2:Y:S02]  /*2700*/  LDCU UR9, c[0x0][0x3ec] ;  /* 0x00007d80ff0977ac */ /* 0x004ea40008000800 */
[----:B------:R-:W-:Y:S01]  /*2710*/  LOP3.LUT R9, R9, 0x3, RZ, 0xc0, !PT ;  /* 0x0000000309097812 */ /* 0x000fe200078ec0ff */
[----:B------:R-:W-:Y:S01]  /*2720*/  IMAD R15, R13, 0x4, R8 ;  /* 0x000000040d0f7824 */ /* 0x000fe200078e0208 */
[----:B------:R-:W-:Y:S01]  /*2730*/  UMOV UR6, 0x400 ;  /* 0x0000040000067882 */ /* 0x000fe20000000000 */
[----:B------:R-:W-:Y:S01]  /*2740*/  IMAD.IADD R17, R16, 0x1, R13 ;  /* 0x0000000110117824 */ /* 0x000fe200078e020d */
[----:B-1----:R-:W-:Y:S01]  /*2750*/  ISETP.GE.AND P3, PT, R2, UR15, PT ;  /* 0x0000000f02007c0c */ /* 0x002fe2000bf66270 */
[----:B0-----:R-:W-:-:S04]  /*2760*/  ULEA UR6, UR8, UR6, 0x18 ;  /* 0x0000000608067291 */ /* 0x001fc8000f8ec0ff */
[----:B--2---:R-:W-:-:S04]  /*2770*/  ULEA UR12, UR9, UR6, 0x2 ;  /* 0x00000006090c7291 */ /* 0x004fc8000f8e10ff */
[----:B------:R-:W-:-:S04]  /*2780*/  ULEA UR9, UR9, UR12, 0x2 ;  /* 0x0000000c09097291 */ /* 0x000fc8000f8e10ff */
[----:B------:R-:W-:Y:S01]  /*2790*/  UIADD3 UR8, UPT, UPT, UR9, UR14, URZ ;  /* 0x0000000e09087290 */ /* 0x000fe2000fffe0ff */
[----:B-----5:R-:W-:Y:S11]  /*27a0*/  @P3 BRA `(.L_x_19) ;  /* 0x0000000400d43947 */ /* 0x020ff60003800000 */
[----:B------:R-:W0:Y:S01]  /*27b0*/  LDCU.64 UR16, c[0x0][0x388] ;  /* 0x00007100ff1077ac */ /* 0x000e220008000a00 */
[----:B------:R-:W1:Y:S01]  /*27c0*/  LDC.64 R4, c[0x0][0x380] ;  /* 0x0000e000ff047b82 */ /* 0x000e620000000a00 */
[----:B------:R-:W-:Y:S02]  /*27d0*/  ULOP3.LUT UR6, URZ, UR4, URZ, 0x33, !UPT ;  /* 0x00000004ff067292 */ /* 0x000fe4000f8e33ff */
[----:B0-----:R-:W-:Y:S02]  /*27e0*/  UISETP.GE.AND UP0, UPT, UR13, UR16, UPT ;  /* 0x000000100d00728c */ /* 0x001fe4000bf06270 */
[----:B------:R-:W-:-:S04]  /*27f0*/  UIADD3 UR6, UPT, UPT, UR6, UR17, URZ ;  /* 0x0000001106067290 */ /* 0x000fc8000fffe0ff */
[----:B------:R-:W-:-:S04]  /*2800*/  USEL UR6, UR4, UR6, !UP0 ;  /* 0x0000000604067287 */ /* 0x000fc8000c000000 */
[----:B------:R-:W-:-:S09]  /*2810*/  ULEA UR6, UR6, UR9, 0x2 ;  /* 0x0000000906067291 */ /* 0x000fd2000f8e10ff */
[----:B------:R-:W1:Y:S02]  /*2820*/  LDS R7, [UR6] ;  /* 0x00000006ff077984 */ /* 0x000e640008000800 */
[----:B-1----:R-:W-:-:S05]  /*2830*/  IMAD.WIDE R4, R7, 0x4, R4 ;  /* 0x0000000407047825 */ /* 0x002fca00078e0204 */
[----:B------:R0:W5:Y:S01]  /*2840*/  LDG.E R19, desc[UR10][R4.64] ;  /* 0x0000000a04137981 */ /* 0x000162000c1e1900 */
[----:B------:R-:W-:Y:S01]  /*2850*/  ISETP.NE.AND P0, PT, R9, RZ, PT ;  /* 0x000000ff0900720c */ /* 0x000fe20003f05270 */
[----:B------:R-:W-:Y:S01]  /*2860*/  BSSY.RECONVERGENT B0, `(.L_x_20) ;  /* 0x000002d000007945 */ /* 0x000fe20003800200 */
[----:B------:R-:W-:-:S11]  /*2870*/  MOV R18, R2 ;  /* 0x0000000200127202 */ /* 0x000fd60000000f00 */
[----:B0-----:R-:W-:Y:S05]  /*2880*/  @!P0 BRA `(.L_x_21) ;  /* 0x0000000000a88947 */ /* 0x001fea0003800000 */
[----:B------:R-:W0:Y:S01]  /*2890*/  LDC.64 R4, c[0x0][0x390] ;  /* 0x0000e400ff047b82 */ /* 0x000e220000000a00 */
[----:B-----5:R-:W-:-:S03]  /*28a0*/  IMAD.WIDE R6, R19, UR15, R2 ;  /* 0x0000000f13067c25 */ /* 0x020fc6000f8e0202 */
[----:B0-----:R-:W-:-:S04]  /*28b0*/  LEA R20, P0, R6, R4, 0x2 ;  /* 0x0000000406147211 */ /* 0x001fc800078010ff */
[----:B------:R-:W-:-:S06]  /*28c0*/  LEA.HI.X R21, R6, R5, R7, 0x2, P0 ;  /* 0x0000000506157211 */ /* 0x000fcc00000f1407 */
[----:B------:R0:W5:Y:S01]  /*28d0*/  LDG.E R21, desc[UR10][R20.64] ;  /* 0x0000000a14157981 */ /* 0x000162000c1e1900 */
[----:B------:R-:W-:Y:S01]  /*28e0*/  BSSY.RECONVERGENT B1, `(.L_x_22) ;  /* 0x0000006000017945 */ /* 0x000fe20003800200 */
[----:B------:R-:W-:-:S13]  /*28f0*/  ISETP.NE.AND P1, PT, R9, 0x1, PT ;  /* 0x000000010900780c */ /* 0x000fda0003f25270 */
.L_x_23:
[----:B------:R-:W1:Y:S02]  /*2900*/  LDS R6, [R12] ;  /* 0x000000000c067984 */ /* 0x000e640000000800 */
[----:B-1---5:R-:W-:-:S05]  /*2910*/  FADD R7, R21, R6 ;  /* 0x0000000615077221 */ /* 0x022fca0000000000 */
[----:B------:R-:W1:Y:S02]  /*2920*/  ATOMS.CAST.SPIN P0, [R12], R6, R7 ;  /* 0x000000060c00758d */ /* 0x000e640001800007 */
[----:B-1----:R-:W-:Y:S05]  /*2930*/  @!P0 BRA `(.L_x_23) ;  /* 0xfffffffc00f08947 */ /* 0x002fea000383ffff */
[----:B------:R-:W-:Y:S05]  /*2940*/  BSYNC.RECONVERGENT B1 ;  /* 0x0000000000017941 */ /* 0x000fea0003800200 */
.L_x_22:
[----:B------:R-:W-:Y:S01]  /*2950*/  IMAD.MOV.U32 R18, RZ, RZ, R14 ;  /* 0x000000ffff127224 */ /* 0x000fe200078e000e */
[----:B------:R-:W-:Y:S06]  /*2960*/  @!P1 BRA `(.L_x_21) ;  /* 0x0000000000709947 */ /* 0x000fec0003800000 */
[----:B------:R-:W-:Y:S02]  /*2970*/  HFMA2 R7, -RZ, RZ, 0, 0 ;  /* 0x00000000ff077431 */ /* 0x000fe400000001ff */
[----:B------:R-:W-:-:S04]  /*2980*/  IMAD.MOV.U32 R6, RZ, RZ, R14 ;  /* 0x000000ffff067224 */ /* 0x000fc800078e000e */
[----:B------:R-:W-:-:S03]  /*2990*/  IMAD.WIDE R6, R19, UR15, R6 ;  /* 0x0000000f13067c25 */ /* 0x000fc6000f8e0206 */
[----:B0-----:R-:W-:-:S04]  /*29a0*/  LEA R20, P0, R6, R4, 0x2 ;  /* 0x0000000406147211 */ /* 0x001fc800078010ff */
[----:B------:R-:W-:-:S06]  /*29b0*/  LEA.HI.X R21, R6, R5, R7, 0x2, P0 ;  /* 0x0000000506157211 */ /* 0x000fcc00000f1407 */
[----:B------:R0:W5:Y:S01]  /*29c0*/  LDG.E R21, desc[UR10][R20.64] ;  /* 0x0000000a14157981 */ /* 0x000162000c1e1900 */
[----:B------:R-:W-:Y:S01]  /*29d0*/  BSSY.RECONVERGENT B1, `(.L_x_24) ;  /* 0x0000006000017945 */ /* 0x000fe20003800200 */
[----:B------:R-:W-:-:S13]  /*29e0*/  ISETP.NE.AND P1, PT, R9, 0x2, PT ;  /* 0x000000020900780c */ /* 0x000fda0003f25270 */
.L_x_25:
[----:B------:R-:W1:Y:S02]  /*29f0*/  LDS R6, [R8] ;  /* 0x0000000008067984 */ /* 0x000e640000000800 */
[----:B-1---5:R-:W-:-:S05]  /*2a00*/  FADD R7, R21, R6 ;  /* 0x0000000615077221 */ /* 0x022fca0000000000 */
[----:B------:R-:W1:Y:S02]  /*2a10*/  ATOMS.CAST.SPIN P0, [R8], R6, R7 ;  /* 0x000000060800758d */ /* 0x000e640001800007 */
[----:B-1----:R-:W-:Y:S05]  /*2a20*/  @!P0 BRA `(.L_x_25) ;  /* 0xfffffffc00f08947 */ /* 0x002fea000383ffff */
[----:B------:R-:W-:Y:S05]  /*2a30*/  BSYNC.RECONVERGENT B1 ;  /* 0x0000000000017941 */ /* 0x000fea0003800200 */
.L_x_24:
[----:B------:R-:W-:Y:S01]  /*2a40*/  IMAD.MOV.U32 R18, RZ, RZ, R16 ;  /* 0x000000ffff127224 */ /* 0x000fe200078e0010 */
[----:B------:R-:W-:Y:S06]  /*2a50*/  @!P1 BRA `(.L_x_21) ;  /* 0x0000000000349947 */ /* 0x000fec0003800000 */
[----:B------:R-:W-:Y:S01]  /*2a60*/  MOV R7, RZ ;  /* 0x000000ff00077202 */ /* 0x000fe20000000f00 */
[----:B------:R-:W-:-:S04]  /*2a70*/  IMAD.MOV.U32 R6, RZ, RZ, R16 ;  /* 0x000000ffff067224 */ /* 0x000fc800078e0010 */
[----:B------:R-:W-:-:S03]  /*2a80*/  IMAD.WIDE R6, R19, UR15, R6 ;  /* 0x0000000f13067c25 */ /* 0x000fc6000f8e0206 */
[----:B------:R-:W-:-:S04]  /*2a90*/  LEA R4, P0, R6, R4, 0x2 ;  /* 0x0000000406047211 */ /* 0x000fc800078010ff */
[----:B------:R-:W-:-:S05]  /*2aa0*/  LEA.HI.X R5, R6, R5, R7, 0x2, P0 ;  /* 0x0000000506057211 */ /* 0x000fca00000f1407 */
[----:B------:R1:W5:Y:S01]  /*2ab0*/  LDG.E R7, desc[UR10][R4.64] ;  /* 0x0000000a04077981 */ /* 0x000362000c1e1900 */
[----:B------:R-:W-:Y:S03]  /*2ac0*/  BSSY.RECONVERGENT B1, `(.L_x_26) ;  /* 0x0000005000017945 */ /* 0x000fe60003800200 */
.L_x_27:
[----:B-1----:R-:W1:Y:S02]  /*2ad0*/  LDS R4, [R15] ;  /* 0x000000000f047984 */ /* 0x002e640000000800 */
[----:B-1---5:R-:W-:-:S05]  /*2ae0*/  FADD R5, R7, R4 ;  /* 0x0000000407057221 */ /* 0x022fca0000000000 */
[----:B------:R-:W1:Y:S02]  /*2af0*/  ATOMS.CAST.SPIN P0, [R15], R4, R5 ;  /* 0x000000040f00758d */ /* 0x000e640001800005 */
[----:B-1----:R-:W-:Y:S05]  /*2b00*/  @!P0 BRA `(.L_x_27) ;  /* 0xfffffffc00f08947 */ /* 0x002fea000383ffff */
[----:B------:R-:W-:Y:S05]  /*2b10*/  BSYNC.RECONVERGENT B1 ;  /* 0x0000000000017941 */ /* 0x000fea0003800200 */
.L_x_26:
[----:B------:R-:W-:-:S07]  /*2b20*/  IMAD.MOV.U32 R18, RZ, RZ, R17 ;  /* 0x000000ffff127224 */ /* 0x000fce00078e0011 */
.L_x_21:
[----:B------:R-:W-:Y:S05]  /*2b30*/  BSYNC.RECONVERGENT B0 ;  /* 0x0000000000007941 */ /* 0x000fea0003800200 */
.L_x_20:
[----:B------:R-:W-:-:S13]  /*2b40*/  ISETP.GE.U32.AND P0, PT, R11, 0x3, PT ;  /* 0x000000030b00780c */ /* 0x000fda0003f06070 */
[----:B------:R-:W-:Y:S05]  /*2b50*/  @!P0 BRA `(.L_x_19) ;  /* 0x0000000000e88947 */ /* 0x000fea0003800000 */
.L_x_36:
[----:B------:R-:W1:Y:S01]  /*2b60*/  LDC R0, c[0x0][0x398] ;  /* 0x0000e600ff007b82 */ /* 0x000e620000000800 */
[----:B------:R-:W-:Y:S02]  /*2b70*/  HFMA2 R7, -RZ, RZ, 0, 0 ;  /* 0x00000000ff077431 */ /* 0x000fe400000001ff */
[----:B------:R-:W-:-:S05]  /*2b80*/  IMAD.MOV.U32 R6, RZ, RZ, R18 ;  /* 0x000000ffff067224 */ /* 0x000fca00078e0012 */
[----:B0-----:R-:W0:Y:S01]  /*2b90*/  LDC.64 R4, c[0x0][0x390] ;  /* 0x0000e400ff047b82 */ /* 0x001e220000000a00 */
[----:B-1---5:R-:W-:-:S03]  /*2ba0*/  IMAD.WIDE R6, R19, R0, R6 ;  /* 0x0000000013067225 */ /* 0x022fc600078e0206 */
[----:B0-----:R-:W-:-:S04]  /*2bb0*/  LEA R20, P0, R6, R4, 0x2 ;  /* 0x0000000406147211 */ /* 0x001fc800078010ff */
[----:B------:R-:W-:-:S06]  /*2bc0*/  LEA.HI.X R21, R6, R5, R7, 0x2, P0 ;  /* 0x0000000506157211 */ /* 0x000fcc00000f1407 */
[----:B------:R0:W5:Y:S01]  /*2bd0*/  LDG.E R21, desc[UR10][R20.64] ;  /* 0x0000000a14157981 */ /* 0x000162000c1e1900 */
[----:B------:R-:W-:Y:S05]  /*2be0*/  YIELD ;  /* 0x0000000000007946 */ /* 0x000fea0003800000 */
[----:B------:R-:W-:Y:S01]  /*2bf0*/  BSSY.RECONVERGENT B0, `(.L_x_28) ;  /* 0x0000006000007945 */ /* 0x000fe20003800200 */
[----:B------:R-:W-:-:S07]  /*2c00*/  LEA R24, R18, UR8, 0x2 ;  /* 0x0000000812187c11 */ /* 0x000fce000f8e10ff */
.L_x_29:
[----:B------:R-:W1:Y:S02]  /*2c10*/  LDS R6, [R24] ;  /* 0x0000000018067984 */ /* 0x000e640000000800 */
[----:B-1---5:R-:W-:-:S05]  /*2c20*/  FADD R7, R21, R6 ;  /* 0x0000000615077221 */ /* 0x022fca0000000000 */
[----:B------:R-:W1:Y:S02]  /*2c30*/  ATOMS.CAST.SPIN P0, [R24], R6, R7 ;  /* 0x000000061800758d */ /* 0x000e640001800007 */
[----:B-1----:R-:W-:Y:S05]  /*2c40*/  @!P0 BRA `(.L_x_29) ;  /* 0xfffffffc00f08947 */ /* 0x002fea000383ffff */
[----:B------:R-:W-:Y:S05]  /*2c50*/  BSYNC.RECONVERGENT B0 ;  /* 0x0000000000007941 */ /* 0x000fea0003800200 */
.L_x_28:
[----:B------:R-:W-:Y:S02]  /*2c60*/  IMAD.IADD R6, R13, 0x1, R18 ;  /* 0x000000010d067824 */ /* 0x000fe400078e0212 */
[----:B------:R-:W-:Y:S02]  /*2c70*/  IMAD.MOV.U32 R7, RZ, RZ, RZ ;  /* 0x000000ffff077224 */ /* 0x000fe400078e00ff */
[----:B0-----:R-:W-:-:S03]  /*2c80*/  IMAD.WIDE R20, R19, R0, R6 ;  /* 0x0000000013147225 */ /* 0x001fc600078e0206 */
[----:B------:R-:W-:-:S04]  /*2c90*/  LEA R22, P0, R20, R4, 0x2 ;  /* 0x0000000414167211 */ /* 0x000fc800078010ff */
[----:B------:R-:W-:-:S06]  /*2ca0*/  LEA.HI.X R23, R20, R5, R21, 0x2, P0 ;  /* 0x0000000514177211 */ /* 0x000fcc00000f1415 */
[----:B------:R0:W5:Y:S01]  /*2cb0*/  LDG.E R23, desc[UR10][R22.64] ;  /* 0x0000000a16177981 */ /* 0x000162000c1e1900 */
[----:B------:R-:W-:Y:S01]  /*2cc0*/  BSSY.RECONVERGENT B0, `(.L_x_30) ;  /* 0x0000006000007945 */ /* 0x000fe20003800200 */
[----:B------:R-:W-:-:S07]  /*2cd0*/  LEA R24, R13, R24, 0x2 ;  /* 0x000000180d187211 */ /* 0x000fce00078e10ff */
.L_x_31:
[----:B------:R-:W1:Y:S02]  /*2ce0*/  LDS R20, [R24] ;  /* 0x0000000018147984 */ /* 0x000e640000000800 */
[----:B-1---5:R-:W-:-:S05]  /*2cf0*/  FADD R21, R23, R20 ;  /* 0x0000001417157221 */ /* 0x022fca0000000000 */
[----:B------:R-:W1:Y:S02]  /*2d00*/  ATOMS.CAST.SPIN P0, [R24], R20, R21 ;  /* 0x000000141800758d */ /* 0x000e640001800015 */
[----:B-1----:R-:W-:Y:S05]  /*2d10*/  @!P0 BRA `(.L_x_31) ;  /* 0xfffffffc00f08947 */ /* 0x002fea000383ffff */
[----:B------:R-:W-:Y:S05]  /*2d20*/  BSYNC.RECONVERGENT B0 ;  /* 0x0000000000007941 */ /* 0x000fea0003800200 */
.L_x_30:
[----:B------:R-:W-:Y:S02]  /*2d30*/  IMAD.IADD R6, R6, 0x1, R13 ;  /* 0x0000000106067824 */ /* 0x000fe400078e020d */
[----:B------:R-:W-:Y:S02]  /*2d40*/  IMAD.MOV.U32 R7, RZ, RZ, RZ ;  /* 0x000000ffff077224 */ /* 0x000fe400078e00ff */
[----:B------:R-:W-:-:S03]  /*2d50*/  IMAD.WIDE R20, R19, R0, R6 ;  /* 0x0000000013147225 */ /* 0x000fc600078e0206 */
[----:B0-----:R-:W-:-:S04]  /*2d60*/  LEA R22, P0, R20, R4, 0x2 ;  /* 0x0000000414167211 */ /* 0x001fc800078010ff */
[----:B------:R-:W-:-:S06]  /*2d70*/  LEA.HI.X R23, R20, R5, R21, 0x2, P0 ;  /* 0x0000000514177211 */ /* 0x000fcc00000f1415 */
[----:B------:R0:W5:Y:S01]  /*2d80*/  LDG.E R23, desc[UR10][R22.64] ;  /* 0x0000000a16177981 */ /* 0x000162000c1e1900 */
[----:B------:R-:W-:Y:S01]  /*2d90*/  BSSY.RECONVERGENT B0, `(.L_x_32) ;  /* 0x0000006000007945 */ /* 0x000fe20003800200 */
[----:B------:R-:W-:-:S07]  /*2da0*/  LEA R24, R13, R24, 0x2 ;  /* 0x000000180d187211 */ /* 0x000fce00078e10ff */
.L_x_33:
[----:B------:R-:W1:Y:S02]  /*2db0*/  LDS R20, [R24] ;  /* 0x0000000018147984 */ /* 0x000e640000000800 */
[----:B-1---5:R-:W-:-:S05]  /*2dc0*/  FADD R21, R23, R20 ;  /* 0x0000001417157221 */ /* 0x022fca0000000000 */
[----:B------:R-:W1:Y:S02]  /*2dd0*/  ATOMS.CAST.SPIN P0, [R24], R20, R21 ;  /* 0x000000141800758d */ /* 0x000e640001800015 */
[----:B-1----:R-:W-:Y:S05]  /*2de0*/  @!P0 BRA `(.L_x_33) ;  /* 0xfffffffc00f08947 */ /* 0x002fea000383ffff */
[----:B------:R-:W-:Y:S05]  /*2df0*/  BSYNC.RECONVERGENT B0 ;  /* 0x0000000000007941 */ /* 0x000fea0003800200 */
.L_x_32:
[----:B------:R-:W-:Y:S02]  /*2e00*/  IMAD.IADD R6, R6, 0x1, R13 ;  /* 0x0000000106067824 */ /* 0x000fe400078e020d */
[----:B------:R-:W-:Y:S02]  /*2e10*/  IMAD.MOV.U32 R7, RZ, RZ, RZ ;  /* 0x000000ffff077224 */ /* 0x000fe400078e00ff */
[----:B------:R-:W-:-:S03]  /*2e20*/  IMAD.WIDE R20, R19, R0, R6 ;  /* 0x0000000013147225 */ /* 0x000fc600078e0206 */
[----:B------:R-:W-:-:S04]  /*2e30*/  LEA R4, P0, R20, R4, 0x2 ;  /* 0x0000000414047211 */ /* 0x000fc800078010ff */
[----:B------:R-:W-:-:S05]  /*2e40*/  LEA.HI.X R5, R20, R5, R21, 0x2, P0 ;  /* 0x0000000514057211 */ /* 0x000fca00000f1415 */
[----:B------:R1:W5:Y:S01]  /*2e50*/  LDG.E R21, desc[UR10][R4.64] ;  /* 0x0000000a04157981 */ /* 0x000362000c1e1900 */
[----:B------:R-:W-:Y:S01]  /*2e60*/  BSSY.RECONVERGENT B0, `(.L_x_34) ;  /* 0x0000006000007945 */ /* 0x000fe20003800200 */
[----:B------:R-:W-:-:S07]  /*2e70*/  LEA R24, R13, R24, 0x2 ;  /* 0x000000180d187211 */ /* 0x000fce00078e10ff */
.L_x_35:
[----:B-1----:R-:W1:Y:S02]  /*2e80*/  LDS R4, [R24] ;  /* 0x0000000018047984 */ /* 0x002e640000000800 */
[----:B-1---5:R-:W-:-:S05]  /*2e90*/  FADD R5, R21, R4 ;  /* 0x0000000415057221 */ /* 0x022fca0000000000 */
[----:B------:R-:W1:Y:S02]  /*2ea0*/  ATOMS.CAST.SPIN P0, [R24], R4, R5 ;  /* 0x000000041800758d */ /* 0x000e640001800005 */
[----:B-1----:R-:W-:Y:S05]  /*2eb0*/  @!P0 BRA `(.L_x_35) ;  /* 0xfffffffc00f08947 */ /* 0x002fea000383ffff */
[----:B------:R-:W-:Y:S05]  /*2ec0*/  BSYNC.RECONVERGENT B0 ;  /* 0x0000000000007941 */ /* 0x000fea0003800200 */
.L_x_34:
[----:B------:R-:W-:-:S05]  /*2ed0*/  IMAD.IADD R18, R6, 0x1, R13 ;  /* 0x0000000106127824 */ /* 0x000fca00078e020d */
[----:B------:R-:W-:-:S13]  /*2ee0*/  ISETP.GE.AND P0, PT, R18, R0, PT ;  /* 0x000000001200720c */ /* 0x000fda0003f06270 */
[----:B------:R-:W-:Y:S05]  /*2ef0*/  @!P0 BRA `(.L_x_36) ;  /* 0xfffffffc00188947 */ /* 0x000fea000383ffff */
.L_x_19:
[----:B------:R-:W-:Y:S05]  /*2f00*/  WARPSYNC.ALL ;  /* 0x0000000000007948 */ /* 0x000fea0003800000 */
[----:B------:R-:W-:Y:S01]  /*2f10*/  UIADD3 UR6, UPT, UPT, UR4, 0x1, URZ ;  /* 0x0000000104067890 */ /* 0x000fe2000fffe0ff */
[----:B------:R-:W-:Y:S05]  /*2f20*/  BAR.SYNC.DEFER_BLOCKING 0x0 ;  /* 0x0000000000007b1d */ /* 0x000fea0000010000 */
[----:B------:R-:W-:-:S05]  /*2f30*/  I2FP.F32.U32 R7, UR6 ;  /* 0x0000000600077c45 */ /* 0x000fca0008201000 */
[----:B------:R-:W-:-:S05]  /*2f40*/  VIADD R0, R7, 0x1800000 ;  /* 0x0180000007007836 */ /* 0x000fca0000000000 */
[----:B------:R-:W-:-:S04]  /*2f50*/  LOP3.LUT R0, R0, 0x7f800000, RZ, 0xc0, !PT ;  /* 0x7f80000000007812 */ /* 0x000fc800078ec0ff */
[----:B------:R-:W-:-:S13]  /*2f60*/  ISETP.GT.U32.AND P0, PT, R0, 0x1ffffff, PT ;  /* 0x01ffffff0000780c */ /* 0x000fda0003f04070 */
[----:B------:R-:W-:Y:S05]  /*2f70*/  @P0 BRA `(.L_x_37) ;  /* 0x00000000000c0947 */ /* 0x000fea0003800000 */
[----:B------:R-:W-:-:S07]  /*2f80*/  MOV R4, 0x2fa0 ;  /* 0x00002fa000047802 */ /* 0x000fce0000000f00 */
[----:B0----5:R-:W-:Y:S05]  /*2f90*/  CALL.REL.NOINC `($__internal_0_$__cuda_sm20_rcp_rn_f32_slowpath) ;  /* 0x0000001c00e47944 */ /* 0x021fea0003c00000 */
[----:B------:R-:W-:Y:S05]  /*2fa0*/  BRA `(.L_x_38) ;  /* 0x0000000000107947 */ /* 0x000fea0003800000 */
.L_x_37:
[----:B------:R-:W1:Y:S02]  /*2fb0*/  MUFU.RCP R0, R7 ;  /* 0x0000000700007308 */ /* 0x000e640000001000 */
[----:B-1----:R-:W-:-:S04]  /*2fc0*/  FFMA R4, R7, R0, -1 ;  /* 0xbf80000007047423 */ /* 0x002fc80000000000 */
[----:B------:R-:W-:-:S04]  /*2fd0*/  FADD.FTZ R5, -R4, -RZ ;  /* 0x800000ff04057221 */ /* 0x000fc80000010100 */
[----:B------:R-:W-:-:S07]  /*2fe0*/  FFMA R0, R0, R5, R0 ;  /* 0x0000000500007223 */ /* 0x000fce0000000000 */
.L_x_38:
[----:B------:R-:W-:Y:S04]  /*2ff0*/  BSSY.RECONVERGENT B0, `(.L_x_39) ;  /* 0x0000035000007945 */ /* 0x000fe80003800200 */
[----:B------:R-:W-:Y:S05]  /*3000*/  @P3 BRA `(.L_x_40) ;  /* 0x0000000000cc3947 */ /* 0x000fea0003800000 */
[----:B------:R-:W-:Y:S01]  /*3010*/  ISETP.NE.AND P0, PT, R9, RZ, PT ;  /* 0x000000ff0900720c */ /* 0x000fe20003f05270 */
[----:B------:R-:W-:Y:S01]  /*3020*/  BSSY.RECONVERGENT B1, `(.L_x_41) ;  /* 0x0000015000017945 */ /* 0x000fe20003800200 */
[----:B------:R-:W-:Y:S02]  /*3030*/  ISETP.GE.U32.AND P1, PT, R11, 0x3, PT ;  /* 0x000000030b00780c */ /* 0x000fe40003f26070 */
[----:B------:R-:W-:-:S09]  /*3040*/  MOV R4, R2 ;  /* 0x0000000200047202 */ /* 0x000fd20000000f00 */
[----:B------:R-:W-:Y:S05]  /*3050*/  @!P0 BRA `(.L_x_42) ;  /* 0x0000000000448947 */ /* 0x000fea0003800000 */
[----:B------:R-:W1:Y:S01]  /*3060*/  LDS R5, [R12] ;  /* 0x000000000c057984 */ /* 0x000e620000000800 */
[----:B------:R-:W-:Y:S01]  /*3070*/  ISETP.NE.AND P0, PT, R9, 0x1, PT ;  /* 0x000000010900780c */ /* 0x000fe20003f05270 */
[----:B------:R-:W-:Y:S02]  /*3080*/  IMAD.MOV.U32 R4, RZ, RZ, R14 ;  /* 0x000000ffff047224 */ /* 0x000fe400078e000e */
[----:B-1----:R-:W-:-:S05]  /*3090*/  FMUL R5, R5, R0 ;  /* 0x0000000005057220 */ /* 0x002fca0000400000 */
[----:B------:R1:W-:Y:S05]  /*30a0*/  STS [R10], R5 ;  /* 0x000000050a007388 */ /* 0x0003ea0000000800 */
[----:B------:R-:W-:Y:S05]  /*30b0*/  @!P0 BRA `(.L_x_42) ;  /* 0x00000000002c8947 */ /* 0x000fea0003800000 */
[----:B-1----:R-:W1:Y:S01]  /*30c0*/  LDS R5, [R8] ;  /* 0x0000000008057984 */ /* 0x002e620000000800 */
[----:B------:R-:W-:Y:S01]  /*30d0*/  ISETP.NE.AND P0, PT, R9, 0x2, PT ;  /* 0x000000020900780c */ /* 0x000fe20003f05270 */
[----:B------:R-:W-:Y:S02]  /*30e0*/  IMAD R18, R13, 0x4, R10 ;  /* 0x000000040d127824 */ /* 0x000fe400078e020a */
[----:B------:R-:W-:-:S10]  /*30f0*/  IMAD.MOV.U32 R4, RZ, RZ, R16 ;  /* 0x000000ffff047224 */ /* 0x000fd400078e0010 */
[----:B------:R-:W-:Y:S02]  /*3100*/  @P0 LEA R7, R13, R18, 0x2 ;  /* 0x000000120d070211 */ /* 0x000fe400078e10ff */
[----:B------:R-:W-:Y:S01]  /*3110*/  @P0 MOV R4, R17 ;  /* 0x0000001100040202 */ /* 0x000fe20000000f00 */
[----:B-1----:R-:W-:-:S05]  /*3120*/  FMUL R5, R5, R0 ;  /* 0x0000000005057220 */ /* 0x002fca0000400000 */
[----:B------:R-:W-:Y:S04]  /*3130*/  STS [R18], R5 ;  /* 0x0000000512007388 */ /* 0x000fe80000000800 */
[----:B------:R-:W1:Y:S02]  /*3140*/  @P0 LDS R15, [R15] ;  /* 0x000000000f0f0984 */ /* 0x000e640000000800 */
[----:B-1----:R-:W-:-:S05]  /*3150*/  @P0 FMUL R6, R15, R0 ;  /* 0x000000000f060220 */ /* 0x002fca0000400000 */
[----:B------:R2:W-:Y:S02]  /*3160*/  @P0 STS [R7], R6 ;  /* 0x0000000607000388 */ /* 0x0005e40000000800 */
.L_x_42:
[----:B------:R-:W-:Y:S05]  /*3170*/  BSYNC.RECONVERGENT B1 ;  /* 0x0000000000017941 */ /* 0x000fea0003800200 */
.L_x_41:
[----:B------:R-:W-:Y:S05]  /*3180*/  @!P1 BRA `(.L_x_40) ;  /* 0x00000000006c9947 */ /* 0x000fea0003800000 */
[----:B--2---:R-:W2:Y:S01]  /*3190*/  S2R R6, SR_CgaCtaId ;  /* 0x0000000000067919 */ /* 0x004ea20000008800 */
[----:B-----5:R-:W3:Y:S01]  /*31a0*/  LDC R19, c[0x0][0x398] ;  /* 0x0000e600ff137b82 */ /* 0x020ee20000000800 */
[----:B-1----:R-:W-:-:S04]  /*31b0*/  MOV R5, 0x400 ;  /* 0x0000040000057802 */ /* 0x002fc80000000f00 */
[----:B--2---:R-:W-:-:S07]  /*31c0*/  LEA R17, R6, R5, 0x18 ;  /* 0x0000000506117211 */ /* 0x004fce00078ec0ff */
.L_x_43:
[C---:B------:R-:W-:Y:S01]  /*31d0*/  LEA R6, R4.reuse, UR8, 0x2 ;  /* 0x0000000804067c11 */ /* 0x040fe2000f8e10ff */
[----:B----4-:R-:W-:Y:S01]  /*31e0*/  IMAD R8, R4, 0x4, R17 ;  /* 0x0000000404087824 */ /* 0x010fe200078e0211 */
[C---:B------:R-:W-:Y:S02]  /*31f0*/  LEA R4, R13.reuse, R4, 0x2 ;  /* 0x000000040d047211 */ /* 0x040fe400078e10ff */
[C---:B------:R-:W-:Y:S01]  /*3200*/  LEA R16, R13.reuse, R6, 0x2 ;  /* 0x000000060d107211 */ /* 0x040fe200078e10ff */
[----:B------:R1:W2:Y:S01]  /*3210*/  LDS R5, [R6] ;  /* 0x0000000006057984 */ /* 0x0002a20000000800 */
[C---:B------:R-:W-:Y:S01]  /*3220*/  IMAD R18, R13.reuse, 0x4, R8 ;  /* 0x000000040d127824 */ /* 0x040fe200078e0208 */
[----:B---3--:R-:W-:Y:S02]  /*3230*/  ISETP.GE.AND P0, PT, R4, R19, PT ;  /* 0x000000130400720c */ /* 0x008fe40003f06270 */
[C---:B0-----:R-:W-:Y:S01]  /*3240*/  LEA R20, R13.reuse, R16, 0x2 ;  /* 0x000000100d147211 */ /* 0x041fe200078e10ff */
[----:B-1----:R-:W-:-:S03]  /*3250*/  IMAD R6, R13, 0x4, R18 ;  /* 0x000000040d067824 */ /* 0x002fc600078e0212 */
[----:B------:R-:W-:Y:S01]  /*3260*/  LEA R15, R13, R20, 0x2 ;  /* 0x000000140d0f7211 */ /* 0x000fe200078e10ff */
[----:B--2---:R-:W-:-:S05]  /*3270*/  FMUL R5, R5, R0 ;  /* 0x0000000005057220 */ /* 0x004fca0000400000 */
[----:B------:R0:W-:Y:S04]  /*3280*/  STS [R8], R5 ;  /* 0x0000000508007388 */ /* 0x0001e80000000800 */
[----:B------:R-:W1:Y:S01]  /*3290*/  LDS R7, [R16] ;  /* 0x0000000010077984 */ /* 0x000e620000000800 */
[----:B0-----:R-:W-:Y:S02]  /*32a0*/  IMAD R8, R13, 0x4, R6 ;  /* 0x000000040d087824 */ /* 0x001fe400078e0206 */
[----:B-1----:R-:W-:-:S05]  /*32b0*/  FMUL R7, R7, R0 ;  /* 0x0000000007077220 */ /* 0x002fca0000400000 */
[----:B------:R-:W-:Y:S04]  /*32c0*/  STS [R18], R7 ;  /* 0x0000000712007388 */ /* 0x000fe80000000800 */
[----:B------:R-:W0:Y:S02]  /*32d0*/  LDS R9, [R20] ;  /* 0x0000000014097984 */ /* 0x000e240000000800 */
[----:B0-----:R-:W-:-:S05]  /*32e0*/  FMUL R9, R9, R0 ;  /* 0x0000000009097220 */ /* 0x001fca0000400000 */
[----:B------:R-:W-:Y:S04]  /*32f0*/  STS [R6], R9 ;  /* 0x0000000906007388 */ /* 0x000fe80000000800 */
[----:B------:R-:W0:Y:S02]  /*3300*/  LDS R15, [R15] ;  /* 0x000000000f0f7984 */ /* 0x000e240000000800 */
[----:B0-----:R-:W-:-:S05]  /*3310*/  FMUL R5, R15, R0 ;  /* 0x000000000f057220 */ /* 0x001fca0000400000 */
[----:B------:R4:W-:Y:S01]  /*3320*/  STS [R8], R5 ;  /* 0x0000000508007388 */ /* 0x0009e20000000800 */
[----:B------:R-:W-:Y:S05]  /*3330*/  @!P0 BRA `(.L_x_43) ;  /* 0xfffffffc00a48947 */ /* 0x000fea000383ffff */
.L_x_40:
[----:B------:R-:W-:Y:S05]  /*3340*/  BSYNC.RECONVERGENT B0 ;  /* 0x0000000000007941 */ /* 0x000fea0003800200 */
.L_x_39:
[----:B------:R-:W3:Y:S01]  /*3350*/  LDCU UR9, c[0x0][0x3d0] ;  /* 0x00007a00ff0977ac */ /* 0x000ee20008000800 */
[----:B------:R-:W0:Y:S01]  /*3360*/  S2UR UR8, SR_CgaCtaId ;  /* 0x00000000000879c3 */ /* 0x000e220000008800 */
[----:B------:R-:W-:Y:S01]  /*3370*/  UMOV UR6, 0x400 ;  /* 0x0000040000067882 */ /* 0x000fe20000000000 */
[----:B---3--:R-:W-:Y:S02]  /*3380*/  UISETP.GE.AND UP0, UPT, UR9, 0x1, UPT ;  /* 0x000000010900788c */ /* 0x008fe4000bf06270 */
[----:B0-----:R-:W-:-:S07]  /*3390*/  ULEA UR8, UR8, UR6, 0x18 ;  /* 0x0000000608087291 */ /* 0x001fce000f8ec0ff */
[----:B------:R-:W-:Y:S01]  /*33a0*/  UMOV UR6, UR8 ;  /* 0x0000000800067c82 */ /* 0x000fe20008000000 */
[----:B------:R-:W-:Y:S06]  /*33b0*/  BAR.SYNC.DEFER_BLOCKING 0x0 ;  /* 0x0000000000007b1d */ /* 0x000fec0000010000 */
[----:B------:R-:W-:Y:S05]  /*33c0*/  BRA.U !UP0, `(.L_x_44) ;  /* 0x0000000d08607547 */ /* 0x000fea000b800000 */
[----:B------:R-:W-:Y:S01]  /*33d0*/  IMAD.MOV.U32 R21, RZ, RZ, RZ ;  /* 0x000000ffff157224 */ /* 0x000fe200078e00ff */
[----:B------:R-:W-:-:S06]  /*33e0*/  UMOV UR9, UR12 ;  /* 0x0000000c00097c82 */ /* 0x000fcc0008000000 */
.L_x_56:
[----:B-1--4-:R-:W0:Y:S01]  /*33f0*/  LDC.64 R4, c[0x0][0x3c8] ;  /* 0x0000f200ff047b82 */ /* 0x012e220000000a00 */
[----:B------:R-:W1:Y:S07]  /*3400*/  LDCU.64 UR18, c[0x0][0x3a0] ;  /* 0x00007400ff1277ac */ /* 0x000e6e0008000a00 */
[----:B--2---:R-:W2:Y:S01]  /*3410*/  LDC.64 R6, c[0x0][0x3c0] ;  /* 0x0000f000ff067b82 */ /* 0x004ea20000000a00 */
[----:B0-----:R-:W-:-:S05]  /*3420*/  IMAD.WIDE.U32 R4, R21, 0x4, R4 ;  /* 0x0000000415047825 */ /* 0x001fca00078e0004 */
[----:B------:R-:W3:Y:S01]  /*3430*/  LDG.E R20, desc[UR10][R4.64] ;  /* 0x0000000a04147981 */ /* 0x000ee2000c1e1900 */
[----:B------:R-:W-:Y:S01]  /*3440*/  UMOV UR6, UR9 ;  /* 0x0000000900067c82 */ /* 0x000fe20008000000 */
[----:B------:R-:W-:Y:S01]  /*3450*/  UMOV UR9, UR8 ;  /* 0x0000000800097c82 */ /* 0x000fe20008000000 */
[----:B------:R-:W-:Y:S01]  /*3460*/  BSSY.RECONVERGENT B0, `(.L_x_45) ;  /* 0x00000c8000007945 */ /* 0x000fe20003800200 */
[----:B---3--:R-:W-:-:S13]  /*3470*/  ISETP.GE.AND P0, PT, R2, R20, PT ;  /* 0x000000140200720c */ /* 0x008fda0003f06270 */
[----:B-12---:R-:W-:Y:S05]  /*3480*/  @P0 BRA `(.L_x_46) ;  /* 0x0000000c00140947 */ /* 0x006fea0003800000 */
[----:B------:R-:W0:Y:S01]  /*3490*/  LDC.64 R8, c[0x0][0x3b8] ;  /* 0x0000ee00ff087b82 */ /* 0x000e220000000a00 */
[----:B------:R-:W-:-:S05]  /*34a0*/  IMAD.WIDE.U32 R6, R21, 0x4, R6 ;  /* 0x0000000415067825 */ /* 0x000fca00078e0006 */
[----:B-----5:R-:W2:Y:S02]  /*34b0*/  LDG.E R19, desc[UR10][R6.64] ;  /* 0x0000000a06137981 */ /* 0x020ea4000c1e1900 */
[----:B------:R-:W1:Y:S01]  /*34c0*/  LDC.64 R4, c[0x0][0x3b0] ;  /* 0x0000ec00ff047b82 */ /* 0x000e620000000a00 */
[----:B0-----:R-:W-:-:S05]  /*34d0*/  IMAD.WIDE.U32 R8, R21, 0x4, R8 ;  /* 0x0000000415087825 */ /* 0x001fca00078e0008 */
[----:B------:R-:W3:Y:S01]  /*34e0*/  LDG.E R18, desc[UR10][R8.64] ;  /* 0x0000000a08127981 */ /* 0x000ee2000c1e1900 */
[----:B-1----:R-:W-:-:S06]  /*34f0*/  IMAD.WIDE.U32 R4, R21, 0x4, R4 ;  /* 0x0000000415047825 */ /* 0x002fcc00078e0004 */
[----:B------:R0:W5:Y:S01]  /*3500*/  LDG.E R4, desc[UR10][R4.64] ;  /* 0x0000000a04047981 */ /* 0x000162000c1e1900 */
[----:B--2---:R-:W-:Y:S02]  /*3510*/  ISETP.GT.AND P0, PT, R19, RZ, PT ;  /* 0x000000ff1300720c */ /* 0x004fe40003f04270 */
[----:B------:R-:W-:Y:S02]  /*3520*/  SHF.R.S32.HI R17, RZ, 0x1f, R19 ;  /* 0x0000001fff117819 */ /* 0x000fe40000011413 */
[----:B---3--:R-:W-:-:S09]  /*3530*/  SHF.R.S32.HI R16, RZ, 0x1f, R18 ;  /* 0x0000001fff107819 */ /* 0x008fd20000011412 */
[----:B0-----:R-:W-:Y:S05]  /*3540*/  @P0 BRA `(.L_x_47) ;  /* 0x0000000000580947 */ /* 0x001fea0003800000 */
[----:B------:R-:W0:Y:S01]  /*3550*/  LDCU.64 UR16, c[0x0][0x3a8] ;  /* 0x00007500ff1077ac */ /* 0x000e220008000a00 */
[C---:B------:R-:W-:Y:S01]  /*3560*/  IADD3 R5, P1, PT, R2.reuse, R18, RZ ;  /* 0x0000001202057210 */ /* 0x040fe20007f3e0ff */
[----:B------:R-:W-:Y:S01]  /*3570*/  BSSY.RECONVERGENT B1, `(.L_x_48) ;  /* 0x0000012000017945 */ /* 0x000fe20003800200 */
[----:B------:R-:W-:Y:S01]  /*3580*/  ISETP.GE.AND P0, PT, R21, UR7, PT ;  /* 0x0000000715007c0c */ /* 0x000fe2000bf06270 */
[----:B------:R-:W-:Y:S01]  /*3590*/  IMAD.MOV.U32 R8, RZ, RZ, R2 ;  /* 0x000000ffff087224 */ /* 0x000fe200078e0002 */
[----:B------:R-:W-:Y:S02]  /*35a0*/  IADD3.X R16, PT, PT, RZ, R16, RZ, P1, !PT ;  /* 0x00000010ff107210 */ /* 0x000fe40000ffe4ff */
[----:B------:R-:W-:Y:S02]  /*35b0*/  LEA R0, R2, UR6, 0x2 ;  /* 0x0000000602007c11 */ /* 0x000fe4000f8e10ff */
[----:B0----5:R-:W-:-:S04]  /*35c0*/  LEA R4, P2, R5, UR16, 0x2 ;  /* 0x0000001005047c11 */ /* 0x021fc8000f8410ff */
[----:B------:R-:W-:-:S09]  /*35d0*/  LEA.HI.X R5, R5, UR17, R16, 0x2, P2 ;  /* 0x0000001105057c11 */ /* 0x000fd200090f1410 */
.L_x_49:
[----:B------:R-:W-:Y:S01]  /*35e0*/  MOV R6, R4 ;  /* 0x0000000400067202 */ /* 0x000fe20000000f00 */
[----:B------:R-:W-:-:S05]  /*35f0*/  IMAD.MOV.U32 R7, RZ, RZ, R5 ;  /* 0x000000ffff077224 */ /* 0x000fca00078e0005 */
[----:B------:R-:W2:Y:S01]  /*3600*/  LDG.E R9, desc[UR10][R6.64] ;  /* 0x0000000a06097981 */ /* 0x000ea2000c1e1900 */
[C---:B------:R-:W-:Y:S01]  /*3610*/  IADD3 R8, PT, PT, R13.reuse, R8, RZ ;  /* 0x000000080d087210 */ /* 0x040fe20007ffe0ff */
[----:B------:R-:W-:Y:S01]  /*3620*/  IMAD.WIDE.U32 R4, R13, 0x4, R6 ;  /* 0x000000040d047825 */ /* 0x000fe200078e0006 */
[----:B--2---:R-:W-:-:S04]  /*3630*/  FSETP.GEU.AND P1, PT, R9, RZ, PT ;  /* 0x000000ff0900720b */ /* 0x004fc80003f2e000 */
[----:B------:R-:W-:Y:S02]  /*3640*/  @!P0 FSEL R9, R9, RZ, P1 ;  /* 0x000000ff09098208 */ /* 0x000fe40000800000 */
[----:B------:R-:W-:-:S03]  /*3650*/  ISETP.GE.AND P1, PT, R8, R20, PT ;  /* 0x000000140800720c */ /* 0x000fc60003f26270 */
[----:B------:R0:W-:Y:S02]  /*3660*/  STS [R0], R9 ;  /* 0x0000000900007388 */ /* 0x0001e40000000800 */
[----:B0-----:R-:W-:-:S08]  /*3670*/  IMAD R0, R13, 0x4, R0 ;  /* 0x000000040d007824 */ /* 0x001fd000078e0200 */
[----:B------:R-:W-:Y:S05]  /*3680*/  @!P1 BRA `(.L_x_49) ;  /* 0xfffffffc00d49947 */ /* 0x000fea000383ffff */
[----:B------:R-:W-:Y:S05]  /*3690*/  BSYNC.RECONVERGENT B1 ;  /* 0x0000000000017941 */ /* 0x000fea0003800200 */
.L_x_48:
[----:B------:R-:W-:Y:S05]  /*36a0*/  BRA `(.L_x_46) ;  /* 0x00000008008c7947 */ /* 0x000fea0003800000 */
.L_x_47:
[C---:B------:R-:W-:Y:S02]  /*36b0*/  LOP3.LUT R27, R19.reuse, 0x7, RZ, 0xc0, !PT ;  /* 0x00000007131b7812 */ /* 0x040fe400078ec0ff */
[C---:B------:R-:W-:Y:S02]  /*36c0*/  LOP3.LUT R28, R19.reuse, 0xf, RZ, 0xc0, !PT ;  /* 0x0000000f131c7812 */ /* 0x040fe400078ec0ff */
[----:B------:R-:W-:Y:S01]  /*36d0*/  LOP3.LUT R26, R19, 0x3, RZ, 0xc0, !PT ;  /* 0x00000003131a7812 */ /* 0x000fe200078ec0ff */
[----:B------:R-:W-:Y:S01]  /*36e0*/  VIADD R5, R27, 0xffffffff ;  /* 0xffffffff1b057836 */ /* 0x000fe20000000000 */
[----:B------:R-:W-:Y:S02]  /*36f0*/  IADD3 R0, PT, PT, R28, -0x1, RZ ;  /* 0xffffffff1c007810 */ /* 0x000fe40007ffe0ff */
[----:B------:R-:W-:Y:S02]  /*3700*/  MOV R15, R2 ;  /* 0x00000002000f7202 */ /* 0x000fe40000000f00 */
[----:B------:R-:W-:-:S02]  /*3710*/  ISETP.GE.U32.AND P0, PT, R0, 0x7, PT ;  /* 0x000000070000780c */ /* 0x000fc40003f06070 */
[----:B------:R-:W-:Y:S02]  /*3720*/  ISETP.GE.U32.AND P1, PT, R5, 0x3, PT ;  /* 0x000000030500780c */ /* 0x000fe40003f26070 */
[----:B------:R-:W-:Y:S02]  /*3730*/  LOP3.LUT R0, R19, 0x7ffffff0, RZ, 0xc0, !PT ;  /* 0x7ffffff013007812 */ /* 0x000fe400078ec0ff */
[----:B-----5:R-:W-:-:S09]  /*3740*/  SHF.R.S32.HI R5, RZ, 0x1f, R4 ;  /* 0x0000001fff057819 */ /* 0x020fd20000011404 */
.L_x_55:
[----:B------:R-:W0:Y:S01]  /*3750*/  LDCU.64 UR16, c[0x0][0x3a8] ;  /* 0x00007500ff1077ac */ /* 0x000e220008000a00 */
[----:B------:R-:W-:-:S05]  /*3760*/  IADD3 R6, P2, PT, R18, R15, RZ ;  /* 0x0000000f12067210 */ /* 0x000fca0007f5e0ff */
[----:B------:R-:W-:Y:S01]  /*3770*/  IMAD.X R7, RZ, RZ, R16, P2 ;  /* 0x000000ffff077224 */ /* 0x000fe200010e0610 */
[----:B0-----:R-:W-:-:S04]  /*3780*/  LEA R8, P2, R6, UR16, 0x2 ;  /* 0x0000001006087c11 */ /* 0x001fc8000f8410ff */
[----:B------:R-:W-:-:S05]  /*3790*/  LEA.HI.X R9, R6, UR17, R7, 0x2, P2 ;  /* 0x0000001106097c11 */ /* 0x000fca00090f1407 */
[----:B------:R0:W5:Y:S01]  /*37a0*/  LDG.E R22, desc[UR10][R8.64] ;  /* 0x0000000a08167981 */ /* 0x000162000c1e1900 */
[C---:B------:R-:W-:Y:S01]  /*37b0*/  ISETP.GE.U32.AND P2, PT, R19.reuse, 0x10, PT ;  /* 0x000000101300780c */ /* 0x040fe20003f46070 */
[----:B------:R-:W-:-:S04]  /*37c0*/  IMAD.WIDE.U32 R6, R19, R15, R4 ;  /* 0x0000000f13067225 */ /* 0x000fc800078e0004 */
[----:B------:R-:W-:Y:S02]  /*37d0*/  HFMA2 R25, -RZ, RZ, 0, 0 ;  /* 0x00000000ff197431 */ /* 0x000fe400000001ff */
[----:B------:R-:W-:-:S06]  /*37e0*/  IMAD R23, R15, R17, R7 ;  /* 0x000000110f177224 */ /* 0x000fcc00078e0207 */
[----:B0-----:R-:W-:Y:S05]  /*37f0*/  @!P2 BRA `(.L_x_50) ;  /* 0x0000000000e8a947 */ /* 0x001fea0003800000 */
[----:B------:R-:W-:-:S07]  /*3800*/  IMAD.MOV.U32 R25, RZ, RZ, RZ ;  /* 0x000000ffff197224 */ /* 0x000fce00078e00ff */
.L_x_51:
[----:B------:R-:W-:-:S04]  /*3810*/  IADD3 R9, P2, PT, R25, R6, RZ ;  /* 0x0000000619097210 */ /* 0x000fc80007f5e0ff */
[----:B------:R-:W-:Y:S02]  /*3820*/  IADD3.X R24, PT, PT, RZ, R23, RZ, P2, !PT ;  /* 0x00000017ff187210 */ /* 0x000fe400017fe4ff */
[----:B------:R-:W-:-:S04]  /*3830*/  LEA R8, P2, R9, UR18, 0x2 ;  /* 0x0000001209087c11 */ /* 0x000fc8000f8410ff */
[----:B------:R-:W-:-:S05]  /*3840*/  LEA.HI.X R9, R9, UR19, R24, 0x2, P2 ;  /* 0x0000001309097c11 */ /* 0x000fca00090f1418 */
[----:B------:R-:W2:Y:S04]  /*3850*/  LDG.E R31, desc[UR10][R8.64] ;  /* 0x0000000a081f7981 */ /* 0x000ea8000c1e1900 */
[----:B------:R-:W3:Y:S04]  /*3860*/  LDG.E R34, desc[UR10][R8.64+0x4] ;  /* 0x0000040a08227981 */ /* 0x000ee8000c1e1900 */
[----:B------:R-:W4:Y:S01]  /*3870*/  LDG.E R30, desc[UR10][R8.64+0x8] ;  /* 0x0000080a081e7981 */ /* 0x000f22000c1e1900 */
[----:B------:R-:W-:-:S03]  /*3880*/  LEA R24, R25, UR9, 0x2 ;  /* 0x0000000919187c11 */ /* 0x000fc6000f8e10ff */
[----:B------:R-:W4:Y:S04]  /*3890*/  LDG.E R29, desc[UR10][R8.64+0xc] ;  /* 0x00000c0a081d7981 */ /* 0x000f28000c1e1900 */
[----:B------:R-:W2:Y:S02]  /*38a0*/  LDS R32, [R24] ;  /* 0x0000000018207984 */ /* 0x000ea40000000800 */
[----:B--2--5:R-:W-:Y:S02]  /*38b0*/  FFMA R31, R31, R32, R22 ;  /* 0x000000201f1f7223 */ /* 0x024fe40000000016 */
[----:B------:R-:W2:Y:S04]  /*38c0*/  LDG.E R22, desc[UR10][R8.64+0x10] ;  /* 0x0000100a08167981 */ /* 0x000ea8000c1e1900 */
[----:B------:R-:W3:Y:S02]  /*38d0*/  LDS R32, [R24+0x4] ;  /* 0x0000040018207984 */ /* 0x000ee40000000800 */
[----:B---3--:R-:W-:-:S02]  /*38e0*/  FFMA R33, R34, R32, R31 ;  /* 0x0000002022217223 */ /* 0x008fc4000000001f */
[----:B------:R-:W3:Y:S04]  /*38f0*/  LDG.E R31, desc[UR10][R8.64+0x14] ;  /* 0x0000140a081f7981 */ /* 0x000ee8000c1e1900 */
[----:B------:R-:W4:Y:S04]  /*3900*/  LDS R32, [R24+0x8] ;  /* 0x0000080018207984 */ /* 0x000f280000000800 */
[----:B------:R-:W-:Y:S01]  /*3910*/  LDS R34, [R24+0x2c] ;  /* 0x00002c0018227984 */ /* 0x000fe20000000800 */
[----:B----4-:R-:W-:-:S03]  /*3920*/  FFMA R32, R30, R32, R33 ;  /* 0x000000201e207223 */ /* 0x010fc60000000021 */
[----:B------:R-:W4:Y:S04]  /*3930*/  LDG.E R30, desc[UR10][R8.64+0x18] ;  /* 0x0000180a081e7981 */ /* 0x000f28000c1e1900 */
[----:B------:R-:W0:Y:S02]  /*3940*/  LDS R33, [R24+0xc] ;  /* 0x00000c0018217984 */ /* 0x000e240000000800 */
[----:B0-----:R-:W-:Y:S02]  /*3950*/  FFMA R33, R29, R33, R32 ;  /* 0x000000211d217223 */ /* 0x001fe40000000020 */
[----:B------:R-:W2:Y:S04]  /*3960*/  LDS R32, [R24+0x10] ;  /* 0x0000100018207984 */ /* 0x000ea80000000800 */
[----:B------:R-:W4:Y:S01]  /*3970*/  LDG.E R29, desc[UR10][R8.64+0x1c] ;  /* 0x00001c0a081d7981 */ /* 0x000f22000c1e1900 */
[----:B--2---:R-:W-:-:S03]  /*3980*/  FFMA R32, R22, R32, R33 ;  /* 0x0000002016207223 */ /* 0x004fc60000000021 */
[----:B------:R-:W3:Y:S04]  /*3990*/  LDS R33, [R24+0x14] ;  /* 0x0000140018217984 */ /* 0x000ee80000000800 */
[----:B------:R-:W2:Y:S01]  /*39a0*/  LDG.E R22, desc[UR10][R8.64+0x20] ;  /* 0x0000200a08167981 */ /* 0x000ea2000c1e1900 */
[----:B---3--:R-:W-:-:S03]  /*39b0*/  FFMA R33, R31, R33, R32 ;  /* 0x000000211f217223 */ /* 0x008fc60000000020 */
[----:B------:R-:W3:Y:S04]  /*39c0*/  LDG.E R31, desc[UR10][R8.64+0x24] ;  /* 0x0000240a081f7981 */ /* 0x000ee8000c1e1900 */
[----:B------:R-:W4:Y:S02]  /*39d0*/  LDS R32, [R24+0x18] ;  /* 0x0000180018207984 */ /* 0x000f240000000800 */
[----:B----4-:R-:W-:Y:S02]  /*39e0*/  FFMA R32, R30, R32, R33 ;  /* 0x000000201e207223 */ /* 0x010fe40000000021 */
[----:B------:R-:W4:Y:S04]  /*39f0*/  LDG.E R30, desc[UR10][R8.64+0x28] ;  /* 0x0000280a081e7981 */ /* 0x000f28000c1e1900 */
[----:B------:R-:W0:Y:S02]  /*3a00*/  LDS R33, [R24+0x1c] ;  /* 0x00001c0018217984 */ /* 0x000e240000000800 */
[----:B0-----:R-:W-:-:S02]  /*3a10*/  FFMA R29, R29, R33, R32 ;  /* 0x000000211d1d7223 */ /* 0x001fc40000000020 */
[----:B------:R-:W2:Y:S02]  /*3a20*/  LDS R32, [R24+0x20] ;  /* 0x0000200018207984 */ /* 0x000ea40000000800 */
[----:B--2---:R-:W-:Y:S02]  /*3a30*/  FFMA R32, R22, R32, R29 ;  /* 0x0000002016207223 */ /* 0x004fe4000000001d */
[----:B------:R-:W3:Y:S04]  /*3a40*/  LDS R29, [R24+0x24] ;  /* 0x00002400181d7984 */ /* 0x000ee80000000800 */
[----:B------:R-:W2:Y:S01]  /*3a50*/  LDG.E R22, desc[UR10][R8.64+0x2c] ;  /* 0x00002c0a08167981 */ /* 0x000ea2000c1e1900 */
[----:B---3--:R-:W-:-:S03]  /*3a60*/  FFMA R31, R31, R29, R32 ;  /* 0x0000001d1f1f7223 */ /* 0x008fc60000000020 */
[----:B------:R-:W4:Y:S04]  /*3a70*/  LDS R32, [R24+0x28] ;  /* 0x0000280018207984 */ /* 0x000f280000000800 */
[----:B------:R-:W3:Y:S01]  /*3a80*/  LDG.E R29, desc[UR10][R8.64+0x30] ;  /* 0x0000300a081d7981 */ /* 0x000ee2000c1e1900 */
[----:B----4-:R-:W-:-:S03]  /*3a90*/  FFMA R33, R30, R32, R31 ;  /* 0x000000201e217223 */ /* 0x010fc6000000001f */
[----:B------:R-:W4:Y:S04]  /*3aa0*/  LDG.E R31, desc[UR10][R8.64+0x34] ;  /* 0x0000340a081f7981 */ /* 0x000f28000c1e1900 */
[----:B------:R-:W4:Y:S04]  /*3ab0*/  LDG.E R30, desc[UR10][R8.64+0x38] ;  /* 0x0000380a081e7981 */ /* 0x000f28000c1e1900 */
[----:B------:R-:W4:Y:S01]  /*3ac0*/  LDG.E R32, desc[UR10][R8.64+0x3c] ;  /* 0x00003c0a08207981 */ /* 0x000f22000c1e1900 */
[----:B------:R-:W-:-:S05]  /*3ad0*/  VIADD R25, R25, 0x10 ;  /* 0x0000001019197836 */ /* 0x000fca0000000000 */
[----:B------:R-:W-:Y:S01]  /*3ae0*/  ISETP.NE.AND P2, PT, R25, R0, PT ;  /* 0x000000001900720c */ /* 0x000fe20003f45270 */
[----:B--2---:R-:W-:Y:S02]  /*3af0*/  FFMA R22, R22, R34, R33 ;  /* 0x0000002216167223 */ /* 0x004fe40000000021 */
[----:B------:R-:W3:Y:S04]  /*3b00*/  LDS R33, [R24+0x30] ;  /* 0x0000300018217984 */ /* 0x000ee80000000800 */
[----:B------:R-:W-:Y:S01]  /*3b10*/  LDS R34, [R24+0x3c] ;  /* 0x00003c0018227984 */ /* 0x000fe20000000800 */
[----:B---3--:R-:W-:-:S03]  /*3b20*/  FFMA R22, R29, R33, R22 ;  /* 0x000000211d167223 */ /* 0x008fc60000000016 */
[----:B------:R-:W4:Y:S04]  /*3b30*/  LDS R29, [R24+0x34] ;  /* 0x00003400181d7984 */ /* 0x000f280000000800 */
[----:B------:R-:W0:Y:S01]  /*3b40*/  LDS R33, [R24+0x38] ;  /* 0x0000380018217984 */ /* 0x000e220000000800 */
[----:B----4-:R-:W-:-:S04]  /*3b50*/  FFMA R29, R31, R29, R22 ;  /* 0x0000001d1f1d7223 */ /* 0x010fc80000000016 */
[----:B0-----:R-:W-:-:S04]  /*3b60*/  FFMA R29, R30, R33, R29 ;  /* 0x000000211e1d7223 */ /* 0x001fc8000000001d */
[----:B------:R-:W-:Y:S01]  /*3b70*/  FFMA R22, R32, R34, R29 ;  /* 0x0000002220167223 */ /* 0x000fe2000000001d */
[----:B------:R-:W-:Y:S06]  /*3b80*/  @P2 BRA `(.L_x_51) ;  /* 0xfffffffc00202947 */ /* 0x000fec000383ffff */
[----:B------:R-:W-:-:S07]  /*3b90*/  MOV R25, R0 ;  /* 0x0000000000197202 */ /* 0x000fce0000000f00 */
.L_x_50:
[----:B------:R-:W-:-:S13]  /*3ba0*/  ISETP.NE.AND P2, PT, R28, RZ, PT ;  /* 0x000000ff1c00720c */ /* 0x000fda0003f45270 */
[----:B------:R-:W-:Y:S05]  /*3bb0*/  @!P2 BRA `(.L_x_52) ;  /* 0x000000040028a947 */ /* 0x000fea0003800000 */
[----:B------:R-:W-:Y:S01]  /*3bc0*/  ISETP.NE.AND P2, PT, R27, RZ, PT ;  /* 0x000000ff1b00720c */ /* 0x000fe20003f45270 */
[----:B------:R-:W-:-:S12]  /*3bd0*/  @!P0 BRA `(.L_x_53) ;  /* 0x00000000007c8947 */ /* 0x000fd80003800000 */
[----:B------:R-:W0:Y:S01]  /*3be0*/  LDCU.64 UR16, c[0x0][0x3a0] ;  /* 0x00007400ff1077ac */ /* 0x000e220008000a00 */
[----:B------:R-:W-:-:S05]  /*3bf0*/  IADD3 R9, P3, PT, R25, R6, RZ ;  /* 0x0000000619097210 */ /* 0x000fca0007f7e0ff */
[----:B------:R-:W-:Y:S01]  /*3c00*/  IMAD.X R24, RZ, RZ, R23, P3 ;  /* 0x000000ffff187224 */ /* 0x000fe200018e0617 */
[----:B0-----:R-:W-:-:S04]  /*3c10*/  LEA R8, P3, R9, UR16, 0x2 ;  /* 0x0000001009087c11 */ /* 0x001fc8000f8610ff */
[----:B------:R-:W-:-:S05]  /*3c20*/  LEA.HI.X R9, R9, UR17, R24, 0x2, P3 ;  /* 0x0000001109097c11 */ /* 0x000fca00098f1418 */
[----:B------:R-:W2:Y:S04]  /*3c30*/  LDG.E R31, desc[UR10][R8.64] ;  /* 0x0000000a081f7981 */ /* 0x000ea8000c1e1900 */
[----:B------:R-:W3:Y:S04]  /*3c40*/  LDG.E R33, desc[UR10][R8.64+0x4] ;  /* 0x0000040a08217981 */ /* 0x000ee8000c1e1900 */
[----:B------:R-:W4:Y:S01]  /*3c50*/  LDG.E R29, desc[UR10][R8.64+0x8] ;  /* 0x0000080a081d7981 */ /* 0x000f22000c1e1900 */
[----:B------:R-:W-:-:S05]  /*3c60*/  LEA R24, R25, UR9, 0x2 ;  /* 0x0000000919187c11 */ /* 0x000fca000f8e10ff */
[----:B------:R-:W2:Y:S04]  /*3c70*/  LDS R30, [R24] ;  /* 0x00000000181e7984 */ /* 0x000ea80000000800 */
[----:B------:R-:W-:Y:S01]  /*3c80*/  LDS R34, [R24+0xc] ;  /* 0x00000c0018227984 */ /* 0x000fe20000000800 */
[----:B--2--5:R-:W-:-:S03]  /*3c90*/  FFMA R30, R31, R30, R22 ;  /* 0x0000001e1f1e7223 */ /* 0x024fc60000000016 */
        /* <DEDUP_REMOVED lines=9> */
[----:B------:R-:W-:Y:S01]  /*3d30*/  IADD3 R25, PT, PT, R25, 0x8, RZ ;  /* 0x0000000819197810 */ /* 0x000fe20007ffe0ff */
[----:B--2---:R-:W-:-:S02]  /*3d40*/  FFMA R33, R22, R34, R33 ;  /* 0x0000002216217223 */ /* 0x004fc40000000021 */
[----:B------:R-:W3:Y:S04]  /*3d50*/  LDS R22, [R24+0x10] ;  /* 0x0000100018167984 */ /* 0x000ee80000000800 */
[----:B------:R-:W-:Y:S01]  /*3d60*/  LDS R34, [R24+0x1c] ;  /* 0x00001c0018227984 */ /* 0x000fe20000000800 */
[----:B---3--:R-:W-:-:S03]  /*3d70*/  FFMA R22, R30, R22, R33 ;  /* 0x000000161e167223 */ /* 0x008fc60000000021 */
[----:B------:R-:W4:Y:S04]  /*3d80*/  LDS R30, [R24+0x14] ;  /* 0x00001400181e7984 */ /* 0x000f280000000800 */
[----:B------:R-:W0:Y:S01]  /*3d90*/  LDS R33, [R24+0x18] ;  /* 0x0000180018217984 */ /* 0x000e220000000800 */
[----:B----4-:R-:W-:-:S04]  /*3da0*/  FFMA R22, R31, R30, R22 ;  /* 0x0000001e1f167223 */ /* 0x010fc80000000016 */
[----:B0-----:R-:W-:-:S04]  /*3db0*/  FFMA R29, R29, R33, R22 ;  /* 0x000000211d1d7223 */ /* 0x001fc80000000016 */
[----:B------:R-:W-:-:S07]  /*3dc0*/  FFMA R22, R32, R34, R29 ;  /* 0x0000002220167223 */ /* 0x000fce000000001d */
.L_x_53:
        /* <DEDUP_REMOVED lines=10> */
[----:B------:R-:W4:Y:S04]  /*3e70*/  LDG.E R24, desc[UR10][R8.64+0x8] ;  /* 0x0000080a08187981 */ /* 0x000f28000c1e1900 */
[----:B------:R-:W4:Y:S01]  /*3e80*/  LDG.E R29, desc[UR10][R8.64+0xc] ;  /* 0x00000c0a081d7981 */ /* 0x000f22000c1e1900 */
[----:B------:R-:W-:-:S02]  /*3e90*/  LEA R32, R25, UR9, 0x2 ;  /* 0x0000000919207c11 */ /* 0x000fc4000f8e10ff */
[----:B------:R-:W-:-:S03]  /*3ea0*/  IADD3 R25, PT, PT, R25, 0x4, RZ ;  /* 0x0000000419197810 */ /* 0x000fc60007ffe0ff */
[----:B------:R-:W2:Y:S04]  /*3eb0*/  LDS R33, [R32] ;  /* 0x0000000020217984 */ /* 0x000ea80000000800 */
[----:B------:R-:W-:Y:S01]  /*3ec0*/  LDS R34, [R32+0xc] ;  /* 0x00000c0020227984 */ /* 0x000fe20000000800 */
[----:B--2--5:R-:W-:-:S03]  /*3ed0*/  FFMA R31, R31, R33, R22 ;  /* 0x000000211f1f7223 */ /* 0x024fc60000000016 */
[----:B------:R-:W3:Y:S04]  /*3ee0*/  LDS R22, [R32+0x4] ;  /* 0x0000040020167984 */ /* 0x000ee80000000800 */
[----:B------:R-:W4:Y:S01]  /*3ef0*/  LDS R33, [R32+0x8] ;  /* 0x0000080020217984 */ /* 0x000f220000000800 */
[----:B---3--:R-:W-:-:S04]  /*3f00*/  FFMA R31, R30, R22, R31 ;  /* 0x000000161e1f7223 */ /* 0x008fc8000000001f */
[----:B----4-:R-:W-:-:S04]  /*3f10*/  FFMA R24, R24, R33, R31 ;  /* 0x0000002118187223 */ /* 0x010fc8000000001f */
[----:B------:R-:W-:-:S07]  /*3f20*/  FFMA R22, R29, R34, R24 ;  /* 0x000000221d167223 */ /* 0x000fce0000000018 */
.L_x_54:
[----:B------:R-:W-:Y:S05]  /*3f30*/  @!P2 BRA `(.L_x_52) ;  /* 0x000000000048a947 */ /* 0x000fea0003800000 */
[----:B------:R-:W0:Y:S01]  /*3f40*/  LDCU.64 UR16, c[0x0][0x3a0] ;  /* 0x00007400ff1077ac */ /* 0x000e220008000a00 */
[----:B------:R-:W-:-:S05]  /*3f50*/  IADD3 R7, P2, PT, R25, R6, RZ ;  /* 0x0000000619077210 */ /* 0x000fca0007f5e0ff */
[----:B------:R-:W-:Y:S01]  /*3f60*/  IMAD.X R8, RZ, RZ, R23, P2 ;  /* 0x000000ffff087224 */ /* 0x000fe200010e0617 */
[----:B0-----:R-:W-:-:S04]  /*3f70*/  LEA R6, P2, R7, UR16, 0x2 ;  /* 0x0000001007067c11 */ /* 0x001fc8000f8410ff */
[----:B------:R-:W-:-:S05]  /*3f80*/  LEA.HI.X R7, R7, UR17, R8, 0x2, P2 ;  /* 0x0000001107077c11 */ /* 0x000fca00090f1408 */
[----:B------:R-:W2:Y:S01]  /*3f90*/  LDG.E R9, desc[UR10][R6.64] ;  /* 0x0000000a06097981 */ /* 0x000ea2000c1e1900 */
[----:B------:R-:W-:Y:S02]  /*3fa0*/  LEA R25, R25, UR9, 0x2 ;  /* 0x0000000919197c11 */ /* 0x000fe4000f8e10ff */
[----:B------:R-:W-:-:S03]  /*3fb0*/  ISETP.NE.AND P2, PT, R26, 0x1, PT ;  /* 0x000000011a00780c */ /* 0x000fc60003f45270 */
[----:B------:R-:W2:Y:S02]  /*3fc0*/  LDS R8, [R25] ;  /* 0x0000000019087984 */ /* 0x000ea40000000800 */
[----:B--2--5:R-:W-:-:S08]  /*3fd0*/  FFMA R22, R9, R8, R22 ;  /* 0x0000000809167223 */ /* 0x024fd00000000016 */
[----:B------:R-:W-:Y:S05]  /*3fe0*/  @!P2 BRA `(.L_x_52) ;  /* 0x00000000001ca947 */ /* 0x000fea0003800000 */
[----:B------:R-:W-:Y:S01]  /*3ff0*/  ISETP.NE.AND P2, PT, R26, 0x2, PT ;  /* 0x000000021a00780c */ /* 0x000fe20003f45270 */
[----:B------:R-:W2:Y:S04]  /*4000*/  LDG.E R9, desc[UR10][R6.64+0x4] ;  /* 0x0000040a06097981 */ /* 0x000ea8000c1e1900 */
[----:B------:R-:W2:Y:S08]  /*4010*/  LDS R8, [R25+0x4] ;  /* 0x0000040019087984 */ /* 0x000eb00000000800 */
[----:B------:R-:W3:Y:S04]  /*4020*/  @P2 LDG.E R23, desc[UR10][R6.64+0x8] ;  /* 0x0000080a06172981 */ /* 0x000ee8000c1e1900 */
[----:B------:R-:W3:Y:S01]  /*4030*/  @P2 LDS R24, [R25+0x8] ;  /* 0x0000080019182984 */ /* 0x000ee20000000800 */
[----:B--2---:R-:W-:-:S04]  /*4040*/  FFMA R22, R9, R8, R22 ;  /* 0x0000000809167223 */ /* 0x004fc80000000016 */
[----:B---3--:R-:W-:-:S07]  /*4050*/  @P2 FFMA R22, R23, R24, R22 ;  /* 0x0000001817162223 */ /* 0x008fce0000000016 */
.L_x_52:
[----:B------:R-:W-:Y:S02]  /*4060*/  ISETP.GE.AND P3, PT, R21, UR7, PT ;  /* 0x0000000715007c0c */ /* 0x000fe4000bf66270 */
[----:B-----5:R-:W-:Y:S02]  /*4070*/  FSETP.GEU.AND P2, PT, R22, RZ, PT ;  /* 0x000000ff1600720b */ /* 0x020fe40003f4e000 */
[----:B------:R-:W-:Y:S02]  /*4080*/  LEA R6, R15, UR6, 0x2 ;  /* 0x000000060f067c11 */ /* 0x000fe4000f8e10ff */
[----:B------:R-:W-:-:S07]  /*4090*/  IADD3 R15, PT, PT, R13, R15, RZ ;  /* 0x0000000f0d0f7210 */ /* 0x000fce0007ffe0ff */
[----:B------:R-:W-:Y:S02]  /*40a0*/  @!P3 FSEL R22, R22, RZ, P2 ;  /* 0x000000ff1616b208 */ /* 0x000fe40001000000 */
[----:B------:R-:W-:-:S03]  /*40b0*/  ISETP.GE.AND P2, PT, R15, R20, PT ;  /* 0x000000140f00720c */ /* 0x000fc60003f46270 */
[----:B------:R0:W-:Y:S10]  /*40c0*/  STS [R6], R22 ;  /* 0x0000001606007388 */ /* 0x0001f40000000800 */
[----:B0-----:R-:W-:Y:S05]  /*40d0*/  @!P2 BRA `(.L_x_55) ;  /* 0xfffffff4009ca947 */ /* 0x001fea000383ffff */
.L_x_46:
[----:B------:R-:W-:Y:S05]  /*40e0*/  BSYNC.RECONVERGENT B0 ;  /* 0x0000000000007941 */ /* 0x000fea0003800200 */
.L_x_45:
[----:B------:R-:W0:Y:S01]  /*40f0*/  LDCU UR8, c[0x0][0x3d0] ;  /* 0x00007a00ff0877ac */ /* 0x000e220008000800 */
[----:B------:R-:W-:Y:S01]  /*4100*/  VIADD R21, R21, 0x1 ;  /* 0x0000000115157836 */ /* 0x000fe20000000000 */
[----:B------:R-:W-:Y:S04]  /*4110*/  BAR.SYNC.DEFER_BLOCKING 0x0 ;  /* 0x0000000000007b1d */ /* 0x000fe80000010000 */
[----:B0-----:R-:W-:Y:S02]  /*4120*/  ISETP.NE.AND P0, PT, R21, UR8, PT ;  /* 0x0000000815007c0c */ /* 0x001fe4000bf05270 */
[----:B------:R-:W-:-:S11]  /*4130*/  UMOV UR8, UR6 ;  /* 0x0000000600087c82 */ /* 0x000fd60008000000 */
[----:B------:R-:W-:Y:S05]  /*4140*/  @P0 BRA `(.L_x_56) ;  /* 0xfffffff000a80947 */ /* 0x000fea000383ffff */
.L_x_44:
[----:B------:R-:W-:Y:S01]  /*4150*/  BAR.SYNC.DEFER_BLOCKING 0x0 ;  /* 0x0000000000007b1d */ /* 0x000fe20000010000 */
[----:B------:R-:W-:-:S05]  /*4160*/  ISETP.NE.AND P0, PT, R2, RZ, PT ;  /* 0x000000ff0200720c */ /* 0x000fca0003f05270 */
[----:B------:R-:W0:Y:S08]  /*4170*/  LDCU UR15, c[0x0][0x38c] ;  /* 0x00007180ff0f77ac */ /* 0x000e300008000800 */
[----:B------:R-:W-:Y:S01]  /*4180*/  VOTEU.ALL UP0, P0 ;  /* 0x0000000000ff7886 */ /* 0x000fe20000000000 */
[----:B------:R-:W3:Y:S04]  /*4190*/  @!P0 LDS R0, [UR6] ;  /* 0x00000006ff008984 */ /* 0x000ee80008000800 */
[----:B------:R-:W-:-:S02]  /*41a0*/  @!UP0 ULEA UR6, UR4, UR5, 0x2 ;  /* 0x0000000504068291 */ /* 0x000fc4000f8e10ff */
[----:B------:R-:W-:-:S04]  /*41b0*/  UIADD3 UR4, UPT, UPT, UR4, 0x1, URZ ;  /* 0x0000000104047890 */ /* 0x000fc8000fffe0ff */
[----:B0-----:R-:W-:-:S03]  /*41c0*/  UISETP.NE.AND UP0, UPT, UR4, UR15, UPT ;  /* 0x0000000f0400728c */ /* 0x001fc6000bf05270 */
[----:B---3--:R0:W-:Y:S01]  /*41d0*/  @!P0 STS [UR6], R0 ;  /* 0x00000000ff008988 */ /* 0x0081e20008000806 */
[----:B------:R-:W-:Y:S06]  /*41e0*/  BAR.SYNC.DEFER_BLOCKING 0x0 ;  /* 0x0000000000007b1d */ /* 0x000fec0000010000 */
[----:B------:R-:W-:Y:S05]  /*41f0*/  BRA.U UP0, `(.L_x_57) ;  /* 0xffffffe5002c7547 */ /* 0x000fea000b83ffff */
.L_x_18:
[----:B------:R-:W-:Y:S01]  /*4200*/  ISETP.NE.AND P0, PT, R2, RZ, PT ;  /* 0x000000ff0200720c */ /* 0x000fe20003f05270 */
[----:B------:R-:W-:-:S12]  /*4210*/  BSSY.RECONVERGENT B0, `(.L_x_58) ;  /* 0x000005b000007945 */ /* 0x000fd80003800200 */
[----:B------:R-:W-:Y:S05]  /*4220*/  @P0 BRA `(.L_x_59) ;  /* 0x0000000400640947 */ /* 0x000fea0003800000 */
[----:B------:R-:W-:Y:S02]  /*4230*/  UISETP.GE.AND UP0, UPT, UR15, 0x2, UPT ;  /* 0x000000020f00788c */ /* 0x000fe4000bf06270 */
[----:B------:R-:W-:-:S07]  /*4240*/  ULEA UR16, UR15, UR5, 0x2 ;  /* 0x000000050f107291 */ /* 0x000fce000f8e10ff */
[----:B------:R-:W-:Y:S05]  /*4250*/  BRA.U !UP0, `(.L_x_60) ;  /* 0x0000000508407547 */ /* 0x000fea000b800000 */
[----:B------:R-:W0:Y:S01]  /*4260*/  LDCU UR9, c[0x0][0x38c] ;  /* 0x00007180ff0977ac */ /* 0x000e220008000800 */
[----:B------:R-:W-:Y:S02]  /*4270*/  UIADD3 UR4, UPT, UPT, UR15, -0x2, URZ ;  /* 0xfffffffe0f047890 */ /* 0x000fe4000fffe0ff */
[----:B------:R-:W-:Y:S02]  /*4280*/  UIADD3 UR8, UPT, UPT, UR15, -0x1, URZ ;  /* 0xffffffff0f087890 */ /* 0x000fe4000fffe0ff */
[----:B------:R-:W-:Y:S02]  /*4290*/  UISETP.GE.U32.AND UP1, UPT, UR4, 0x7, UPT ;  /* 0x000000070400788c */ /* 0x000fe4000bf26070 */
[----:B------:R-:W-:-:S04]  /*42a0*/  ULOP3.LUT UR17, UR8, 0x7, URZ, 0xc0, !UPT ;  /* 0x0000000708117892 */ /* 0x000fc8000f8ec0ff */
[----:B------:R-:W-:Y:S01]  /*42b0*/  UISETP.NE.AND UP0, UPT, UR17, URZ, UPT ;  /* 0x000000ff1100728c */ /* 0x000fe2000bf05270 */
[----:B0-----:R-:W-:Y:S02]  /*42c0*/  UMOV UR4, UR9 ;  /* 0x0000000900047c82 */ /* 0x001fe40008000000 */
[----:B------:R-:W-:Y:S08]  /*42d0*/  BRA.U !UP1, `(.L_x_61) ;  /* 0x0000000109807547 */ /* 0x000ff0000b800000 */
[----:B----4-:R-:W0:Y:S01]  /*42e0*/  LDS R3, [UR16+-0x4] ;  /* 0xfffffc10ff037984 */ /* 0x010e220008000800 */
[----:B------:R-:W4:Y:S01]  /*42f0*/  S2UR UR7, SR_CgaCtaId ;  /* 0x00000000000779c3 */ /* 0x000f220000008800 */
[----:B------:R-:W1:Y:S01]  /*4300*/  LDCU UR4, c[0x0][0x3ec] ;  /* 0x00007d80ff0477ac */ /* 0x000e620008000800 */
[----:B------:R-:W-:Y:S01]  /*4310*/  UMOV UR6, 0x400 ;  /* 0x0000040000067882 */ /* 0x000fe20000000000 */
[----:B------:R-:W-:Y:S02]  /*4320*/  ULOP3.LUT UR12, UR8, 0xfffffff8, URZ, 0xc0, !UPT ;  /* 0xfffffff8080c7892 */ /* 0x000fe4000f8ec0ff */
[----:B-1----:R-:W-:Y:S02]  /*4330*/  ULEA UR4, UR4, UR14, 0x3 ;  /* 0x0000000e04047291 */ /* 0x002fe4000f8e18ff */
[----:B----4-:R-:W-:Y:S02]  /*4340*/  ULEA UR6, UR7, UR6, 0x18 ;  /* 0x0000000607067291 */ /* 0x010fe4000f8ec0ff */
[----:B------:R-:W-:-:S02]  /*4350*/  UIADD3 UR7, UPT, UPT, -UR12, URZ, URZ ;  /* 0x000000ff0c077290 */ /* 0x000fc4000fffe1ff */
[----:B------:R-:W-:-:S03]  /*4360*/  UIADD3 UR6, UPT, UPT, UR4, -0x10, UR6 ;  /* 0xfffffff004067890 */ /* 0x000fc6000fffe006 */
[----:B------:R-:W-:-:S09]  /*4370*/  UMOV UR4, UR9 ;  /* 0x0000000900047c82 */ /* 0x000fd20008000000 */
.L_x_62:
[----:B--2---:R-:W0:Y:S01]  /*4380*/  LDS R0, [UR6+0x8] ;  /* 0x00000806ff007984 */ /* 0x004e220008000800 */
[----:B------:R-:W-:Y:S02]  /*4390*/  UIADD3 UR7, UPT, UPT, UR7, 0x8, URZ ;  /* 0x0000000807077890 */ /* 0x000fe4000fffe0ff */
[----:B------:R-:W-:Y:S01]  /*43a0*/  UIADD3 UR4, UPT, UPT, UR4, -0x8, URZ ;  /* 0xfffffff804047890 */ /* 0x000fe2000fffe0ff */
[----:B-1-3--:R-:W1:Y:S01]  /*43b0*/  LDS.64 R4, [UR6] ;  /* 0x00000006ff047984 */ /* 0x00ae620008000a00 */
[----:B------:R-:W-:-:S03]  /*43c0*/  UISETP.NE.AND UP1, UPT, UR7, URZ, UPT ;  /* 0x000000ff0700728c */ /* 0x000fc6000bf25270 */
[----:B------:R-:W2:Y:S04]  /*43d0*/  LDS.64 R8, [UR6+-0x8] ;  /* 0xfffff806ff087984 */ /* 0x000ea80008000a00 */
[----:B------:R-:W3:Y:S01]  /*43e0*/  LDS.64 R10, [UR6+-0x10] ;  /* 0xfffff006ff0a7984 */ /* 0x000ee20008000a00 */
[----:B0-----:R-:W-:-:S03]  /*43f0*/  FADD R7, -R0, R3 ;  /* 0x0000000300077221 */ /* 0x001fc60000000100 */
[----:B------:R-:W0:Y:S01]  /*4400*/  LDS R3, [UR6+-0x14] ;  /* 0xffffec06ff037984 */ /* 0x000e220008000800 */
[--C-:B-1----:R-:W-:Y:S01]  /*4410*/  FADD R6, R0, -R5.reuse ;  /* 0x8000000500067221 */ /* 0x102fe20000000000 */
[C---:B------:R-:W-:Y:S01]  /*4420*/  FADD R5, -R4.reuse, R5 ;  /* 0x0000000504057221 */ /* 0x040fe20000000100 */
[--C-:B--2---:R-:W-:Y:S01]  /*4430*/  FADD R4, R4, -R9.reuse ;  /* 0x8000000904047221 */ /* 0x104fe20000000000 */
[C---:B------:R-:W-:Y:S02]  /*4440*/  FADD R9, -R8.reuse, R9 ;  /* 0x0000000908097221 */ /* 0x040fe40000000100 */
[----:B------:R1:W-:Y:S01]  /*4450*/  STS.64 [UR6+0x8], R6 ;  /* 0x00000806ff007988 */ /* 0x0003e20008000a06 */
[--C-:B---3--:R-:W-:Y:S01]  /*4460*/  FADD R8, R8, -R11.reuse ;  /* 0x8000000b08087221 */ /* 0x108fe20000000000 */
[C---:B------:R-:W-:Y:S02]  /*4470*/  FADD R11, -R10.reuse, R11 ;  /* 0x0000000b0a0b7221 */ /* 0x040fe40000000100 */
[----:B------:R1:W-:Y:S04]  /*4480*/  STS.64 [UR6], R4 ;  /* 0x00000004ff007988 */ /* 0x0003e80008000a06 */
[----:B------:R1:W-:Y:S01]  /*4490*/  STS.64 [UR6+-0x8], R8 ;  /* 0xfffff808ff007988 */ /* 0x0003e20008000a06 */
[----:B0-----:R-:W-:-:S05]  /*44a0*/  FADD R10, R10, -R3 ;  /* 0x800000030a0a7221 */ /* 0x001fca0000000000 */
[----:B------:R1:W-:Y:S01]  /*44b0*/  STS.64 [UR6+-0x10], R10 ;  /* 0xfffff00aff007988 */ /* 0x0003e20008000a06 */
[----:B------:R-:W-:Y:S01]  /*44c0*/  UIADD3 UR6, UPT, UPT, UR6, -0x20, URZ ;  /* 0xffffffe006067890 */ /* 0x000fe2000fffe0ff */
[----:B------:R-:W-:Y:S11]  /*44d0*/  BRA.U UP1, `(.L_x_62) ;  /* 0xfffffffd01a87547 */ /* 0x000ff6000b83ffff */
.L_x_61:
[----:B------:R-:W-:Y:S05]  /*44e0*/  BRA.U !UP0, `(.L_x_60) ;  /* 0x00000001089c7547 */ /* 0x000fea000b800000 */
[----:B------:R-:W-:Y:S02]  /*44f0*/  UISETP.GE.U32.AND UP0, UPT, UR17, 0x4, UPT ;  /* 0x000000041100788c */ /* 0x000fe4000bf06070 */
[----:B------:R-:W-:-:S04]  /*4500*/  ULOP3.LUT UR7, UR8, 0x3, URZ, 0xc0, !UPT ;  /* 0x0000000308077892 */ /* 0x000fc8000f8ec0ff */
[----:B------:R-:W-:-:S03]  /*4510*/  UISETP.NE.AND UP1, UPT, UR7, URZ, UPT ;  /* 0x000000ff0700728c */ /* 0x000fc6000bf25270 */
[----:B------:R-:W-:Y:S08]  /*4520*/  BRA.U !UP0, `(.L_x_63) ;  /* 0x00000001083c7547 */ /* 0x000ff0000b800000 */
[----:B------:R-:W-:Y:S02]  /*4530*/  ULEA UR6, UR4, UR5, 0x2 ;  /* 0x0000000504067291 */ /* 0x000fe4000f8e10ff */
[----:B------:R-:W-:-:S07]  /*4540*/  UIADD3 UR4, UPT, UPT, UR4, -0x4, URZ ;  /* 0xfffffffc04047890 */ /* 0x000fce000fffe0ff */
[----:B-12---:R-:W-:Y:S04]  /*4550*/  LDS R0, [UR6+-0x4] ;  /* 0xfffffc06ff007984 */ /* 0x006fe80008000800 */
[----:B----4-:R-:W0:Y:S04]  /*4560*/  LDS R3, [UR6+-0x8] ;  /* 0xfffff806ff037984 */ /* 0x010e280008000800 */
[----:B------:R-:W1:Y:S04]  /*4570*/  LDS R4, [UR6+-0xc] ;  /* 0xfffff406ff047984 */ /* 0x000e680008000800 */
[----:B---3--:R-:W2:Y:S04]  /*4580*/  LDS R5, [UR6+-0x10] ;  /* 0xfffff006ff057984 */ /* 0x008ea80008000800 */
[----:B------:R-:W3:Y:S01]  /*4590*/  LDS R6, [UR6+-0x14] ;  /* 0xffffec06ff067984 */ /* 0x000ee20008000800 */
[----:B0-----:R-:W-:Y:S01]  /*45a0*/  FADD R0, R0, -R3 ;  /* 0x8000000300007221 */ /* 0x001fe20000000000 */
[----:B-1----:R-:W-:-:S04]  /*45b0*/  FADD R3, R3, -R4 ;  /* 0x8000000403037221 */ /* 0x002fc80000000000 */
[----:B------:R0:W-:Y:S01]  /*45c0*/  STS [UR6+-0x4], R0 ;  /* 0xfffffc00ff007988 */ /* 0x0001e20008000806 */
[----:B--2---:R-:W-:-:S03]  /*45d0*/  FADD R4, R4, -R5 ;  /* 0x8000000504047221 */ /* 0x004fc60000000000 */
[----:B------:R0:W-:Y:S01]  /*45e0*/  STS [UR6+-0x8], R3 ;  /* 0xfffff803ff007988 */ /* 0x0001e20008000806 */
[----:B---3--:R-:W-:-:S03]  /*45f0*/  FADD R6, R5, -R6 ;  /* 0x8000000605067221 */ /* 0x008fc60000000000 */
[----:B------:R0:W-:Y:S04]  /*4600*/  STS [UR6+-0xc], R4 ;  /* 0xfffff404ff007988 */ /* 0x0001e80008000806 */
[----:B------:R0:W-:Y:S02]  /*4610*/  STS [UR6+-0x10], R6 ;  /* 0xfffff006ff007988 */ /* 0x0001e40008000806 */
.L_x_63:
[----:B------:R-:W-:Y:S05]  /*4620*/  BRA.U !UP1, `(.L_x_60) ;  /* 0x00000001094c7547 */ /* 0x000fea000b800000 */
[----:B------:R-:W-:Y:S02]  /*4630*/  UISETP.NE.AND UP0, UPT, UR7, 0x1, UPT ;  /* 0x000000010700788c */ /* 0x000fe4000bf05270 */
[----:B------:R-:W-:-:S04]  /*4640*/  ULOP3.LUT UR8, UR8, 0x1, URZ, 0xc0, !UPT ;  /* 0x0000000108087892 */ /* 0x000fc8000f8ec0ff */
[----:B------:R-:W-:-:S06]  /*4650*/  UISETP.NE.U32.AND UP1, UPT, UR8, 0x1, UPT ;  /* 0x000000010800788c */ /* 0x000fcc000bf25070 */
[----:B------:R-:W-:Y:S01]  /*4660*/  PLOP3.LUT P0, PT, PT, PT, UP1, 0x80, 0x8 ;  /* 0x000000000008781c */ /* 0x000fe20003f0f018 */
[----:B------:R-:W-:-:S12]  /*4670*/  BRA.U !UP0, `(.L_x_64) ;  /* 0x0000000108247547 */ /* 0x000fd8000b800000 */
[----:B------:R-:W-:Y:S02]  /*4680*/  ULEA UR6, UR4, UR5, 0x2 ;  /* 0x0000000504067291 */ /* 0x000fe4000f8e10ff */
[----:B------:R-:W-:-:S07]  /*4690*/  UIADD3 UR4, UPT, UPT, UR4, -0x2, URZ ;  /* 0xfffffffe04047890 */ /* 0x000fce000fffe0ff */
[----:B012---:R-:W-:Y:S04]  /*46a0*/  LDS R0, [UR6+-0x4] ;  /* 0xfffffc06ff007984 */ /* 0x007fe80008000800 */
[----:B----4-:R-:W0:Y:S04]  /*46b0*/  LDS R3, [UR6+-0x8] ;  /* 0xfffff806ff037984 */ /* 0x010e280008000800 */
[----:B------:R-:W1:Y:S01]  /*46c0*/  LDS R4, [UR6+-0xc] ;  /* 0xfffff406ff047984 */ /* 0x000e620008000800 */
[----:B0-----:R-:W-:Y:S01]  /*46d0*/  FADD R0, R0, -R3 ;  /* 0x8000000300007221 */ /* 0x001fe20000000000 */
[----:B-1----:R-:W-:-:S04]  /*46e0*/  FADD R4, R3, -R4 ;  /* 0x8000000403047221 */ /* 0x002fc80000000000 */
[----:B------:R0:W-:Y:S04]  /*46f0*/  STS [UR6+-0x4], R0 ;  /* 0xfffffc00ff007988 */ /* 0x0001e80008000806 */
[----:B------:R0:W-:Y:S02]  /*4700*/  STS [UR6+-0x8], R4 ;  /* 0xfffff804ff007988 */ /* 0x0001e40008000806 */
.L_x_64:
[----:B------:R-:W-:-:S09]  /*4710*/  @!UP1 ULEA UR4, UR4, UR5, 0x2 ;  /* 0x0000000504049291 */ /* 0x000fd2000f8e10ff */
[----:B012---:R-:W-:Y:S04]  /*4720*/  @!P0 LDS R0, [UR4+-0x4] ;  /* 0xfffffc04ff008984 */ /* 0x007fe80008000800 */
[----:B----4-:R-:W0:Y:S02]  /*4730*/  @!P0 LDS R3, [UR4+-0x8] ;  /* 0xfffff804ff038984 */ /* 0x010e240008000800 */
[----:B0-----:R-:W-:-:S05]  /*4740*/  @!P0 FADD R0, R0, -R3 ;  /* 0x8000000300008221 */ /* 0x001fca0000000000 */
[----:B------:R0:W-:Y:S02]  /*4750*/  @!P0 STS [UR4+-0x4], R0 ;  /* 0xfffffc00ff008988 */ /* 0x0001e40008000804 */
.L_x_60:
[----:B0---4-:R-:W0:Y:S01]  /*4760*/  LDS R3, [UR16+-0x4] ;  /* 0xfffffc10ff037984 */ /* 0x011e220008000800 */
[----:B------:R-:W4:Y:S02]  /*4770*/  LDCU.64 UR6, c[0x0][0x3d8] ;  /* 0x00007b00ff0677ac */ /* 0x000f240008000a00 */
[----:B----4-:R-:W-:-:S06]  /*4780*/  UIMAD.WIDE.U32 UR6, UR13, 0x4, UR6 ;  /* 0x000000040d0678a5 */ /* 0x010fcc000f8e0006 */
[----:B-1----:R-:W-:Y:S01]  /*4790*/  MOV R4, UR6 ;  /* 0x0000000600047c02 */ /* 0x002fe20008000f00 */
[----:B--23--:R-:W-:-:S05]  /*47a0*/  IMAD.U32 R5, RZ, RZ, UR7 ;  /* 0x00000007ff057e24 */ /* 0x00cfca000f8e00ff */
[----:B0-----:R0:W-:Y:S02]  /*47b0*/  STG.E desc[UR10][R4.64], R3 ;  /* 0x0000000304007986 */ /* 0x0011e4000c10190a */
.L_x_59:
[----:B------:R-:W-:Y:S05]  /*47c0*/  BSYNC.RECONVERGENT B0 ;  /* 0x0000000000007941 */ /* 0x000fea0003800200 */
.L_x_58:
[----:B------:R-:W-:Y:S01]  /*47d0*/  BAR.SYNC.DEFER_BLOCKING 0x0 ;  /* 0x0000000000007b1d */ /* 0x000fe20000010000 */
[----:B------:R-:W-:-:S05]  /*47e0*/  ISETP.GE.AND P0, PT, R2, UR15, PT ;  /* 0x0000000f02007c0c */ /* 0x000fca000bf06270 */
[----:B------:R-:W-:Y:S08]  /*47f0*/  BSSY.RECONVERGENT B0, `(.L_x_65) ;  /* 0x0000071000007945 */ /* 0x000ff00003800200 */
[----:B------:R-:W-:Y:S05]  /*4800*/  @P0 BRA `(.L_x_66) ;  /* 0x0000000400bc0947 */ /* 0x000fea0003800000 */
[----:B012---:R-:W0:Y:S01]  /*4810*/  I2F.U32.RP R7, R13 ;  /* 0x0000000d00077306 */ /* 0x007e220000209000 */
[----:B---34-:R-:W-:Y:S01]  /*4820*/  IADD3 R6, PT, PT, R2, R13, RZ ;  /* 0x0000000d02067210 */ /* 0x018fe20007ffe0ff */
[----:B------:R-:W1:Y:S01]  /*4830*/  S2UR UR6, SR_CgaCtaId ;  /* 0x00000000000679c3 */ /* 0x000e620000008800 */
[----:B------:R-:W-:Y:S01]  /*4840*/  ISETP.NE.U32.AND P2, PT, R13, RZ, PT ;  /* 0x000000ff0d00720c */ /* 0x000fe20003f45070 */
[----:B------:R-:W-:Y:S01]  /*4850*/  UMOV UR4, 0x400 ;  /* 0x0000040000047882 */ /* 0x000fe20000000000 */
[C---:B------:R-:W-:Y:S01]  /*4860*/  ISETP.GE.AND P0, PT, R6.reuse, UR15, PT ;  /* 0x0000000f06007c0c */ /* 0x040fe2000bf06270 */
[----:B------:R-:W-:Y:S01]  /*4870*/  BSSY.RECONVERGENT B1, `(.L_x_67) ;  /* 0x0000039000017945 */ /* 0x000fe20003800200 */
[----:B------:R-:W-:Y:S02]  /*4880*/  VIMNMX R0, PT, PT, R6, UR15, !PT ;  /* 0x0000000f06007c48 */ /* 0x000fe4000ffe0100 */
[----:B------:R-:W-:-:S04]  /*4890*/  SEL R3, RZ, 0x1, P0 ;  /* 0x00000001ff037807 */ /* 0x000fc80000000000 */
[----:B------:R-:W-:Y:S01]  /*48a0*/  IADD3 R0, PT, PT, R0, -R6, -R3 ;  /* 0x8000000600007210 */ /* 0x000fe20007ffe803 */
[----:B0-----:R-:W0:Y:S01]  /*48b0*/  MUFU.RCP R7, R7 ;  /* 0x0000000700077308 */ /* 0x001e220000001000 */
[----:B-1----:R-:W-:Y:S01]  /*48c0*/  ULEA UR4, UR6, UR4, 0x18 ;  /* 0x0000000406047291 */ /* 0x002fe2000f8ec0ff */
[----:B0-----:R-:W-:-:S06]  /*48d0*/  IADD3 R4, PT, PT, R7, 0xffffffe, RZ ;  /* 0x0ffffffe07047810 */ /* 0x001fcc0007ffe0ff */
[----:B------:R0:W1:Y:S02]  /*48e0*/  F2I.FTZ.U32.TRUNC.NTZ R5, R4 ;  /* 0x0000000400057305 */ /* 0x000064000021f000 */
[----:B0-----:R-:W-:Y:S02]  /*48f0*/  IMAD.MOV.U32 R4, RZ, RZ, RZ ;  /* 0x000000ffff047224 */ /* 0x001fe400078e00ff */
[----:B-1----:R-:W-:-:S04]  /*4900*/  IMAD.MOV R8, RZ, RZ, -R5 ;  /* 0x000000ffff087224 */ /* 0x002fc800078e0a05 */
[----:B------:R-:W-:-:S04]  /*4910*/  IMAD R9, R8, R13, RZ ;  /* 0x0000000d08097224 */ /* 0x000fc800078e02ff */
[----:B------:R-:W-:-:S06]  /*4920*/  IMAD.HI.U32 R9, R5, R9, R4 ;  /* 0x0000000905097227 */ /* 0x000fcc00078e0004 */
[----:B------:R-:W-:-:S05]  /*4930*/  IMAD.HI.U32 R4, R9, R0, RZ ;  /* 0x0000000009047227 */ /* 0x000fca00078e00ff */
[----:B------:R-:W-:-:S05]  /*4940*/  IADD3 R5, PT, PT, -R4, RZ, RZ ;  /* 0x000000ff04057210 */ /* 0x000fca0007ffe1ff */
[----:B------:R-:W-:-:S05]  /*4950*/  IMAD R0, R13, R5, R0 ;  /* 0x000000050d007224 */ /* 0x000fca00078e0200 */
[----:B------:R-:W-:-:S13]  /*4960*/  ISETP.GE.U32.AND P0, PT, R0, R13, PT ;  /* 0x0000000d0000720c */ /* 0x000fda0003f06070 */
[----:B------:R-:W-:Y:S01]  /*4970*/  @P0 IMAD.IADD R0, R0, 0x1, -R13 ;  /* 0x0000000100000824 */ /* 0x000fe200078e0a0d */
[----:B------:R-:W-:-:S04]  /*4980*/  @P0 IADD3 R4, PT, PT, R4, 0x1, RZ ;  /* 0x0000000104040810 */ /* 0x000fc80007ffe0ff */
[-C--:B------:R-:W-:Y:S02]  /*4990*/  ISETP.GE.U32.AND P1, PT, R0, R13.reuse, PT ;  /* 0x0000000d0000720c */ /* 0x080fe40003f26070 */
[----:B------:R-:W0:Y:S11]  /*49a0*/  LDC R0, c[0x0][0x3ec] ;  /* 0x0000fb00ff007b82 */ /* 0x000e360000000800 */
[----:B------:R-:W-:Y:S01]  /*49b0*/  @P1 VIADD R4, R4, 0x1 ;  /* 0x0000000104041836 */ /* 0x000fe20000000000 */
[----:B------:R-:W-:-:S04]  /*49c0*/  @!P2 LOP3.LUT R4, RZ, R13, RZ, 0x33, !PT ;  /* 0x0000000dff04a212 */ /* 0x000fc800078e33ff */
[----:B------:R-:W-:-:S04]  /*49d0*/  IADD3 R3, PT, PT, R3, R4, RZ ;  /* 0x0000000403037210 */ /* 0x000fc80007ffe0ff */
[C---:B------:R-:W-:Y:S02]  /*49e0*/  LOP3.LUT R4, R3.reuse, 0x3, RZ, 0xc0, !PT ;  /* 0x0000000303047812 */ /* 0x040fe400078ec0ff */
[----:B------:R-:W-:Y:S02]  /*49f0*/  ISETP.GE.U32.AND P1, PT, R3, 0x3, PT ;  /* 0x000000030300780c */ /* 0x000fe40003f26070 */
[----:B------:R-:W-:Y:S02]  /*4a00*/  ISETP.NE.AND P0, PT, R4, 0x3, PT ;  /* 0x000000030400780c */ /* 0x000fe40003f05270 */
[----:B0-----:R-:W-:-:S05]  /*4a10*/  LEA R5, R0, UR4, 0x2 ;  /* 0x0000000400057c11 */ /* 0x001fca000f8e10ff */
[----:B------:R-:W-:-:S06]  /*4a20*/  IMAD R0, R0, 0x4, R5 ;  /* 0x0000000400007824 */ /* 0x000fcc00078e0205 */
[----:B------:R-:W-:Y:S05]  /*4a30*/  @!P0 BRA `(.L_x_68) ;  /* 0x0000000000708947 */ /* 0x000fea0003800000 */
[----:B------:R-:W0:Y:S01]  /*4a40*/  LDC R7, c[0x0][0x3ec] ;  /* 0x0000fb00ff077b82 */ /* 0x000e220000000800 */
[----:B------:R-:W1:Y:S01]  /*4a50*/  LDCU UR4, c[0x0][0x388] ;  /* 0x00007100ff0477ac */ /* 0x000e620008000800 */
[----:B------:R-:W-:Y:S01]  /*4a60*/  VIADD R3, R3, 0x1 ;  /* 0x0000000103037836 */ /* 0x000fe20000000000 */
[----:B------:R-:W-:-:S04]  /*4a70*/  IADD3 R10, PT, PT, -R2, UR15, RZ ;  /* 0x0000000f020a7c10 */ /* 0x000fc8000fffe1ff */
[----:B------:R-:W-:Y:S01]  /*4a80*/  LOP3.LUT R3, R3, 0x3, RZ, 0xc0, !PT ;  /* 0x0000000303037812 */ /* 0x000fe200078ec0ff */
[----:B------:R-:W2:Y:S03]  /*4a90*/  S2UR UR6, SR_CgaCtaId ;  /* 0x00000000000679c3 */ /* 0x000ea60000008800 */
[----:B------:R-:W-:-:S05]  /*4aa0*/  IADD3 R3, PT, PT, -R3, RZ, RZ ;  /* 0x000000ff03037210 */ /* 0x000fca0007ffe1ff */
[----:B------:R-:W3:Y:S01]  /*4ab0*/  LDC.64 R4, c[0x0][0x3e0] ;  /* 0x0000f800ff047b82 */ /* 0x000ee20000000a00 */
[----:B-1----:R-:W-:Y:S01]  /*4ac0*/  MOV R8, UR4 ;  /* 0x0000000400087c02 */ /* 0x002fe20008000f00 */
[----:B------:R-:W-:-:S03]  /*4ad0*/  UMOV UR4, 0x400 ;  /* 0x0000040000047882 */ /* 0x000fc60000000000 */
[----:B------:R-:W-:Y:S02]  /*4ae0*/  ISETP.LE.AND P2, PT, R8, UR13, PT ;  /* 0x0000000d08007c0c */ /* 0x000fe4000bf43270 */
[----:B0-----:R-:W-:-:S05]  /*4af0*/  LEA R6, R7, R2, 0x1 ;  /* 0x0000000207067211 */ /* 0x001fca00078e08ff */
[----:B------:R-:W-:Y:S01]  /*4b00*/  VIADD R6, R6, UR15 ;  /* 0x0000000f06067c36 */ /* 0x000fe20008000000 */
[----:B--2---:R-:W-:-:S06]  /*4b10*/  ULEA UR4, UR6, UR4, 0x18 ;  /* 0x0000000406047291 */ /* 0x004fcc000f8ec0ff */
[----:B------:R-:W-:-:S07]  /*4b20*/  LEA R8, R6, UR4, 0x2 ;  /* 0x0000000406087c11 */ /* 0x000fce000f8e10ff */
.L_x_69:
[----:B0-----:R-:W-:Y:S01]  /*4b30*/  VIADD R7, R10, 0xffffffff ;  /* 0xffffffff0a077836 */ /* 0x001fe20000000000 */
[----:B------:R0:W-:Y:S04]  /*4b40*/  LDS R11, [R8] ;  /* 0x00000000080b7984 */ /* 0x0001e80000000800 */
[----:B------:R-:W-:-:S04]  /*4b50*/  SEL R7, R2, R7, !P2 ;  /* 0x0000000702077207 */ /* 0x000fc80005000000 */
[----:B------:R-:W-:-:S05]  /*4b60*/  LEA R9, R7, R0, 0x2 ;  /* 0x0000000007097211 */ /* 0x000fca00078e10ff */
[----:B------:R-:W3:Y:S01]  /*4b70*/  LDS R7, [R9] ;  /* 0x0000000009077984 */ /* 0x000ee20000000800 */
[----:B------:R-:W-:-:S05]  /*4b80*/  VIADD R3, R3, 0x1 ;  /* 0x0000000103037836 */ /* 0x000fca0000000000 */
[----:B------:R-:W-:Y:S01]  /*4b90*/  ISETP.NE.AND P0, PT, R3, RZ, PT ;  /* 0x000000ff0300720c */ /* 0x000fe20003f05270 */
[C---:B0-----:R-:W-:Y:S01]  /*4ba0*/  IMAD R8, R13.reuse, 0x4, R8 ;  /* 0x000000040d087824 */ /* 0x041fe200078e0208 */
[C---:B------:R-:W-:Y:S02]  /*4bb0*/  IADD3 R10, PT, PT, -R13.reuse, R10, RZ ;  /* 0x0000000a0d0a7210 */ /* 0x040fe40007ffe1ff */
[----:B------:R-:W-:Y:S01]  /*4bc0*/  IADD3 R2, PT, PT, R13, R2, RZ ;  /* 0x000000020d027210 */ /* 0x000fe20007ffe0ff */
[----:B---3--:R-:W-:-:S05]  /*4bd0*/  IMAD.WIDE R6, R7, 0x4, R4 ;  /* 0x0000000407067825 */ /* 0x008fca00078e0204 */
[----:B------:R0:W-:Y:S03]  /*4be0*/  REDG.E.ADD.F32.FTZ.RN.STRONG.GPU desc[UR10][R6.64], R11 ;  /* 0x0000000b060079a6 */ /* 0x0001e6000c12f30a */
[----:B------:R-:W-:Y:S05]  /*4bf0*/  @P0 BRA `(.L_x_69) ;  /* 0xfffffffc00cc0947 */ /* 0x000fea000383ffff */
.L_x_68:
[----:B------:R-:W-:Y:S05]  /*4c00*/  BSYNC.RECONVERGENT B1 ;  /* 0x0000000000017941 */ /* 0x000fea0003800200 */
.L_x_67:
[----:B------:R-:W-:Y:S05]  /*4c10*/  @!P1 BRA `(.L_x_66) ;  /* 0x0000000000b89947 */ /* 0x000fea0003800000 */
[----:B------:R-:W1:Y:S01]  /*4c20*/  LDCU UR4, c[0x0][0x388] ;  /* 0x00007100ff0477ac */ /* 0x000e620008000800 */
[----:B------:R-:W2:Y:S01]  /*4c30*/  LDC.64 R4, c[0x0][0x3e0] ;  /* 0x0000f800ff047b82 */ /* 0x000ea20000000a00 */
[----:B-1----:R-:W-:-:S05]  /*4c40*/  IMAD.U32 R3, RZ, RZ, UR4 ;  /* 0x00000004ff037e24 */ /* 0x002fca000f8e00ff */
[----:B------:R-:W-:-:S13]  /*4c50*/  ISETP.LE.AND P1, PT, R3, UR13, PT ;  /* 0x0000000d03007c0c */ /* 0x000fda000bf23270 */
.L_x_70:
[-C--:B------:R-:W-:Y:S02]  /*4c60*/  IADD3 R12, PT, PT, R13, R2.reuse, RZ ;  /* 0x000000020d0c7210 */ /* 0x080fe40007ffe0ff */
[----:B------:R-:W-:Y:S02]  /*4c70*/  LOP3.LUT R3, RZ, R2, RZ, 0x33, !PT ;  /* 0x00000002ff037212 */ /* 0x000fe400078e33ff */
[----:B0-----:R-:W-:Y:S01]  /*4c80*/  LOP3.LUT R7, RZ, R12, RZ, 0x33, !PT ;  /* 0x0000000cff077212 */ /* 0x001fe200078e33ff */
[--C-:B------:R-:W-:Y:S01]  /*4c90*/  IMAD.IADD R8, R12, 0x1, R13.reuse ;  /* 0x000000010c087824 */ /* 0x100fe200078e020d */
[----:B------:R-:W-:Y:S02]  /*4ca0*/  IADD3 R3, PT, PT, R3, UR15, RZ ;  /* 0x0000000f03037c10 */ /* 0x000fe4000fffe0ff */
[----:B------:R-:W-:Y:S01]  /*4cb0*/  IADD3 R7, PT, PT, R7, UR15, RZ ;  /* 0x0000000f07077c10 */ /* 0x000fe2000fffe0ff */
[----:B------:R-:W-:Y:S01]  /*4cc0*/  IMAD.IADD R6, R8, 0x1, R13 ;  /* 0x0000000108067824 */ /* 0x000fe200078e020d */
[----:B------:R-:W-:-:S02]  /*4cd0*/  LOP3.LUT R9, RZ, R8, RZ, 0x33, !PT ;  /* 0x00000008ff097212 */ /* 0x000fc400078e33ff */
[C---:B------:R-:W-:Y:S02]  /*4ce0*/  SEL R3, R2.reuse, R3, !P1 ;  /* 0x0000000302037207 */ /* 0x040fe40004800000 */
[----:B------:R-:W-:Y:S01]  /*4cf0*/  LOP3.LUT R10, RZ, R6, RZ, 0x33, !PT ;  /* 0x00000006ff0a7212 */ /* 0x000fe200078e33ff */
[----:B------:R-:W-:Y:S01]  /*4d00*/  VIADD R9, R9, UR15 ;  /* 0x0000000f09097c36 */ /* 0x000fe20008000000 */
[----:B------:R-:W-:Y:S01]  /*4d10*/  LEA R2, R2, UR5, 0x2 ;  /* 0x0000000502027c11 */ /* 0x000fe2000f8e10ff */
[--C-:B------:R-:W-:Y:S01]  /*4d20*/  IMAD R3, R3, 0x4, R0.reuse ;  /* 0x0000000403037824 */ /* 0x100fe200078e0200 */
[----:B------:R-:W-:Y:S01]  /*4d30*/  SEL R7, R12, R7, !P1 ;  /* 0x000000070c077207 */ /* 0x000fe20004800000 */
[----:B------:R-:W-:Y:S01]  /*4d40*/  VIADD R11, R10, UR15 ;  /* 0x0000000f0a0b7c36 */ /* 0x000fe20008000000 */
[----:B------:R-:W-:Y:S02]  /*4d50*/  SEL R9, R8, R9, !P1 ;  /* 0x0000000908097207 */ /* 0x000fe40004800000 */
[----:B------:R-:W-:Y:S01]  /*4d60*/  LEA R18, R13, R2, 0x2 ;  /* 0x000000020d127211 */ /* 0x000fe200078e10ff */
[----:B------:R-:W2:Y:S01]  /*4d70*/  LDS R3, [R3] ;  /* 0x0000000003037984 */ /* 0x000ea20000000800 */
[----:B------:R-:W-:Y:S01]  /*4d80*/  SEL R11, R6, R11, !P1 ;  /* 0x0000000b060b7207 */ /* 0x000fe20004800000 */
[----:B------:R-:W-:Y:S01]  /*4d90*/  IMAD R20, R9, 0x4, R0 ;  /* 0x0000000409147824 */ /* 0x000fe200078e0200 */
[----:B------:R-:W-:Y:S01]  /*4da0*/  LEA R12, R7, R0, 0x2 ;  /* 0x00000000070c7211 */ /* 0x000fe200078e10ff */
[----:B-----5:R-:W-:Y:S01]  /*4db0*/  LDS R19, [R18] ;  /* 0x0000000012137984 */ /* 0x020fe20000000800 */
[----:B------:R-:W-:-:S02]  /*4dc0*/  LEA R22, R13, R18, 0x2 ;  /* 0x000000120d167211 */ /* 0x000fc400078e10ff */
[----:B------:R-:W-:Y:S01]  /*4dd0*/  LEA R23, R11, R0, 0x2 ;  /* 0x000000000b177211 */ /* 0x000fe200078e10ff */
[----:B------:R-:W0:Y:S02]  /*4de0*/  LDS R15, [R20] ;  /* 0x00000000140f7984 */ /* 0x000e240000000800 */
[----:B------:R-:W-:Y:S02]  /*4df0*/  IMAD R24, R13, 0x4, R22 ;  /* 0x000000040d187824 */ /* 0x000fe400078e0216 */
[----:B------:R-:W1:Y:S04]  /*4e00*/  LDS R11, [R12] ;  /* 0x000000000c0b7984 */ /* 0x000e680000000800 */
[----:B------:R-:W3:Y:S04]  /*4e10*/  LDS R17, [R23] ;  /* 0x0000000017117984 */ /* 0x000ee80000000800 */
[----:B------:R4:W3:Y:S04]  /*4e20*/  LDS R7, [R2] ;  /* 0x0000000002077984 */ /* 0x0008e80000000800 */
[----:B------:R-:W3:Y:S04]  /*4e30*/  LDS R21, [R22] ;  /* 0x0000000016157984 */ /* 0x000ee80000000800 */
[----:B------:R-:W3:Y:S01]  /*4e40*/  LDS R25, [R24] ;  /* 0x0000000018197984 */ /* 0x000ee20000000800 */
[----:B----4-:R-:W-:-:S04]  /*4e50*/  IADD3 R2, PT, PT, R6, R13, RZ ;  /* 0x0000000d06027210 */ /* 0x010fc80007ffe0ff */
[----:B------:R-:W-:Y:S01]  /*4e60*/  ISETP.GE.AND P0, PT, R2, UR15, PT ;  /* 0x0000000f02007c0c */ /* 0x000fe2000bf06270 */
[----:B--2---:R-:W-:-:S04]  /*4e70*/  IMAD.WIDE R8, R3, 0x4, R4 ;  /* 0x0000000403087825 */ /* 0x004fc800078e0204 */
[----:B0-----:R-:W-:-:S04]  /*4e80*/  IMAD.WIDE R14, R15, 0x4, R4 ;  /* 0x000000040f0e7825 */ /* 0x001fc800078e0204 */
[----:B-1----:R-:W-:-:S04]  /*4e90*/  IMAD.WIDE R10, R11, 0x4, R4 ;  /* 0x000000040b0a7825 */ /* 0x002fc800078e0204 */
[----:B---3--:R-:W-:Y:S01]  /*4ea0*/  IMAD.WIDE R16, R17, 0x4, R4 ;  /* 0x0000000411107825 */ /* 0x008fe200078e0204 */
[----:B------:R0:W-:Y:S04]  /*4eb0*/  REDG.E.ADD.F32.FTZ.RN.STRONG.GPU desc[UR10][R8.64], R7 ;  /* 0x00000007080079a6 */ /* 0x0001e8000c12f30a */
[----:B------:R0:W-:Y:S04]  /*4ec0*/  REDG.E.ADD.F32.FTZ.RN.STRONG.GPU desc[UR10][R10.64], R19 ;  /* 0x000000130a0079a6 */ /* 0x0001e8000c12f30a */
[----:B------:R0:W-:Y:S04]  /*4ed0*/  REDG.E.ADD.F32.FTZ.RN.STRONG.GPU desc[UR10][R14.64], R21 ;  /* 0x000000150e0079a6 */ /* 0x0001e8000c12f30a */
[----:B------:R0:W-:Y:S01]  /*4ee0*/  REDG.E.ADD.F32.FTZ.RN.STRONG.GPU desc[UR10][R16.64], R25 ;  /* 0x00000019100079a6 */ /* 0x0001e2000c12f30a */
[----:B------:R-:W-:Y:S05]  /*4ef0*/  @!P0 BRA `(.L_x_70) ;  /* 0xfffffffc00588947 */ /* 0x000fea000383ffff */
.L_x_66:
[----:B------:R-:W-:Y:S05]  /*4f00*/  BSYNC.RECONVERGENT B0 ;  /* 0x0000000000007941 */ /* 0x000fea0003800200 */
.L_x_65:
[----:B------:R-:W-:Y:S06]  /*4f10*/  BAR.SYNC.DEFER_BLOCKING 0x0 ;  /* 0x0000000000007b1d */ /* 0x000fec0000010000 */
[----:B------:R-:W-:Y:S05]  /*4f20*/  EXIT ;  /* 0x000000000000794d */ /* 0x000fea0003800000 */
        .weak           $__internal_0_$__cuda_sm20_rcp_rn_f32_slowpath
        .type           $__internal_0_$__cuda_sm20_rcp_rn_f32_slowpath,@function
        .size           $__internal_0_$__cuda_sm20_rcp_rn_f32_slowpath,(.L_x_75 - $__internal_0_$__cuda_sm20_rcp_rn_f32_slowpath)
$__internal_0_$__cuda_sm20_rcp_rn_f32_slowpath:
[----:B------:R-:W-:-:S05]  /*4f30*/  IMAD.SHL.U32 R0, R7, 0x2, RZ ;  /* 0x0000000207007824 */ /* 0x000fca00078e00ff */
[----:B------:R-:W-:Y:S02]  /*4f40*/  SHF.R.U32.HI R20, RZ, 0x18, R0 ;  /* 0x00000018ff147819 */ /* 0x000fe40000011600 */
[----:B------:R-:W-:Y:S02]  /*4f50*/  MOV R0, R7 ;  /* 0x0000000700007202 */ /* 0x000fe40000000f00 */
[----:B------:R-:W-:-:S13]  /*4f60*/  ISETP.NE.U32.AND P0, PT, R20, RZ, PT ;  /* 0x000000ff1400720c */ /* 0x000fda0003f05070 */
[----:B------:R-:W-:Y:S05]  /*4f70*/  @P0 BRA `(.L_x_71) ;  /* 0x00000000002c0947 */ /* 0x000fea0003800000 */
[----:B------:R-:W-:-:S05]  /*4f80*/  IMAD.SHL.U32 R5, R0, 0x2, RZ ;  /* 0x0000000200057824 */ /* 0x000fca00078e00ff */
[----:B------:R-:W-:-:S13]  /*4f90*/  ISETP.NE.AND P0, PT, R5, RZ, PT ;  /* 0x000000ff0500720c */ /* 0x000fda0003f05270 */
[----:B------:R0:W1:Y:S01]  /*4fa0*/  @!P0 MUFU.RCP R5, R0 ;  /* 0x0000000000058308 */ /* 0x0000620000001000 */
[----:B------:R-:W-:Y:S05]  /*4fb0*/  @!P0 BRA `(.L_x_72) ;  /* 0x0000000000a48947 */ /* 0x000fea0003800000 */
[----:B------:R-:W-:-:S04]  /*4fc0*/  FFMA R6, R0, 1.84467440737095516160e+19, RZ ;  /* 0x5f80000000067823 */ /* 0x000fc800000000ff */
[----:B-1----:R-:W0:Y:S02]  /*4fd0*/  MUFU.RCP R5, R6 ;  /* 0x0000000600057308 */ /* 0x002e240000001000 */
[----:B0-----:R-:W-:-:S04]  /*4fe0*/  FFMA R0, R6, R5, -1 ;  /* 0xbf80000006007423 */ /* 0x001fc80000000005 */
[----:B------:R-:W-:-:S04]  /*4ff0*/  FADD.FTZ R0, -R0, -RZ ;  /* 0x800000ff00007221 */ /* 0x000fc80000010100 */
[----:B------:R-:W-:-:S04]  /*5000*/  FFMA R0, R5, R0, R5 ;  /* 0x0000000005007223 */ /* 0x000fc80000000005 */
[----:B------:R-:W-:Y:S01]  /*5010*/  FFMA R5, R0, 1.84467440737095516160e+19, RZ ;  /* 0x5f80000000057823 */ /* 0x000fe200000000ff */
[----:B------:R-:W-:Y:S06]  /*5020*/  BRA `(.L_x_72) ;  /* 0x0000000000887947 */ /* 0x000fec0003800000 */
.L_x_71:
[----:B------:R-:W-:-:S04]  /*5030*/  IADD3 R22, PT, PT, R20, -0xfd, RZ ;  /* 0xffffff0314167810 */ /* 0x000fc80007ffe0ff */
[----:B------:R-:W-:-:S13]  /*5040*/  ISETP.GT.U32.AND P0, PT, R22, 0x1, PT ;  /* 0x000000011600780c */ /* 0x000fda0003f04070 */
[----:B------:R-:W-:Y:S05]  /*5050*/  @P0 BRA `(.L_x_73) ;  /* 0x0000000000780947 */ /* 0x000fea0003800000 */
[----:B------:R-:W-:Y:S01]  /*5060*/  LOP3.LUT R5, R0, 0x7fffff, RZ, 0xc0, !PT ;  /* 0x007fffff00057812 */ /* 0x000fe200078ec0ff */
[----:B------:R-:W-:-:S03]  /*5070*/  IMAD.MOV.U32 R19, RZ, RZ, 0x3 ;  /* 0x00000003ff137424 */ /* 0x000fc600078e00ff */
[----:B------:R-:W-:Y:S02]  /*5080*/  LOP3.LUT R5, R5, 0x3f800000, RZ, 0xfc, !PT ;  /* 0x3f80000005057812 */ /* 0x000fe400078efcff */
[----:B------:R-:W-:Y:S02]  /*5090*/  SHF.L.U32 R19, R19, R22, RZ ;  /* 0x0000001613137219 */ /* 0x000fe400000006ff */
[----:B------:R-:W0:Y:S02]  /*50a0*/  MUFU.RCP R6, R5 ;  /* 0x0000000500067308 */ /* 0x000e240000001000 */
[----:B0-----:R-:W-:-:S04]  /*50b0*/  FFMA R7, R5, R6, -1 ;  /* 0xbf80000005077423 */ /* 0x001fc80000000006 */
[----:B------:R-:W-:-:S04]  /*50c0*/  FADD.FTZ R7, -R7, -RZ ;  /* 0x800000ff07077221 */ /* 0x000fc80000010100 */
[CCC-:B------:R-:W-:Y:S01]  /*50d0*/  FFMA.RM R18, R6.reuse, R7.reuse, R6.reuse ;  /* 0x0000000706127223 */ /* 0x1c0fe20000004006 */
[----:B------:R-:W-:-:S04]  /*50e0*/  FFMA.RP R7, R6, R7, R6 ;  /* 0x0000000706077223 */ /* 0x000fc80000008006 */
[C---:B------:R-:W-:Y:S02]  /*50f0*/  LOP3.LUT R6, R18.reuse, 0x7fffff, RZ, 0xc0, !PT ;  /* 0x007fffff12067812 */ /* 0x040fe400078ec0ff */
[----:B------:R-:W-:Y:S02]  /*5100*/  FSETP.NEU.FTZ.AND P0, PT, R18, R7, PT ;  /* 0x000000071200720b */ /* 0x000fe40003f1d000 */
[----:B------:R-:W-:Y:S02]  /*5110*/  LOP3.LUT R6, R6, 0x800000, RZ, 0xfc, !PT ;  /* 0x0080000006067812 */ /* 0x000fe400078efcff */
[----:B------:R-:W-:Y:S02]  /*5120*/  SEL R7, RZ, 0xffffffff, !P0 ;  /* 0xffffffffff077807 */ /* 0x000fe40004000000 */
[----:B------:R-:W-:Y:S02]  /*5130*/  LOP3.LUT R19, R19, R6, RZ, 0xc0, !PT ;  /* 0x0000000613137212 */ /* 0x000fe400078ec0ff */
[----:B------:R-:W-:-:S02]  /*5140*/  IADD3 R7, PT, PT, -R7, RZ, RZ ;  /* 0x000000ff07077210 */ /* 0x000fc40007ffe1ff */
[-C--:B------:R-:W-:Y:S02]  /*5150*/  SHF.R.U32.HI R19, RZ, R22.reuse, R19 ;  /* 0x00000016ff137219 */ /* 0x080fe40000011613 */
[----:B------:R-:W-:Y:S02]  /*5160*/  LOP3.LUT P1, RZ, R7, R22, R6, 0xf8, !PT ;  /* 0x0000001607ff7212 */ /* 0x000fe4000782f806 */
[C---:B------:R-:W-:Y:S02]  /*5170*/  LOP3.LUT P0, RZ, R19.reuse, 0x1, RZ, 0xc0, !PT ;  /* 0x0000000113ff7812 */ /* 0x040fe4000780c0ff */
[----:B------:R-:W-:-:S04]  /*5180*/  LOP3.LUT P2, RZ, R19, 0x2, RZ, 0xc0, !PT ;  /* 0x0000000213ff7812 */ /* 0x000fc8000784c0ff */
[----:B------:R-:W-:Y:S02]  /*5190*/  PLOP3.LUT P0, PT, P0, P1, P2, 0xe0, 0x0 ;  /* 0x000000000000781c */ /* 0x000fe40000703c20 */
[----:B------:R-:W-:Y:S02]  /*51a0*/  LOP3.LUT P1, RZ, R0, 0x7fffff, RZ, 0xc0, !PT ;  /* 0x007fffff00ff7812 */ /* 0x000fe4000782c0ff */
[----:B------:R-:W-:-:S05]  /*51b0*/  SEL R5, RZ, 0x1, !P0 ;  /* 0x00000001ff057807 */ /* 0x000fca0004000000 */
[----:B------:R-:W-:-:S05]  /*51c0*/  IMAD.MOV R5, RZ, RZ, -R5 ;  /* 0x000000ffff057224 */ /* 0x000fca00078e0a05 */
[----:B------:R-:W-:Y:S02]  /*51d0*/  ISETP.GE.AND P0, PT, R5, RZ, PT ;  /* 0x000000ff0500720c */ /* 0x000fe40003f06270 */
[----:B------:R-:W-:-:S04]  /*51e0*/  IADD3 R5, PT, PT, R20, -0xfc, RZ ;  /* 0xffffff0414057810 */ /* 0x000fc80007ffe0ff */
[----:B------:R-:W-:-:S07]  /*51f0*/  SHF.R.U32.HI R5, RZ, R5, R6 ;  /* 0x00000005ff057219 */ /* 0x000fce0000011606 */
[----:B------:R-:W-:-:S05]  /*5200*/  @!P0 VIADD R5, R5, 0x1 ;  /* 0x0000000105058836 */ /* 0x000fca0000000000 */
[----:B------:R-:W-:-:S04]  /*5210*/  @!P1 SHF.L.U32 R5, R5, 0x1, RZ ;  /* 0x0000000105059819 */ /* 0x000fc800000006ff */
[----:B------:R-:W-:Y:S01]  /*5220*/  LOP3.LUT R5, R5, 0x80000000, R0, 0xf8, !PT ;  /* 0x8000000005057812 */ /* 0x000fe200078ef800 */
[----:B------:R-:W-:Y:S06]  /*5230*/  BRA `(.L_x_72) ;  /* 0x0000000000047947 */ /* 0x000fec0003800000 */
.L_x_73:
[----:B------:R2:W3:Y:S02]  /*5240*/  MUFU.RCP R5, R0 ;  /* 0x0000000000057308 */ /* 0x0004e40000001000 */
.L_x_72:
[----:B0123--:R-:W-:Y:S02]  /*5250*/  IMAD.MOV.U32 R0, RZ, RZ, R5 ;  /* 0x000000ffff007224 */ /* 0x00ffe400078e0005 */
[----:B------:R-:W-:-:S04]  /*5260*/  HFMA2 R5, -RZ, RZ, 0, 0 ;  /* 0x00000000ff057431 */ /* 0x000fc800000001ff */
[----:B------:R-:W-:Y:S05]  /*5270*/  RET.REL.NODEC R4 `(_Z22emb_mlp_forward_kernelPKiiiPKfiS2_S2_S0_S0_S0_S0_iPfS3_ii) ;  /* 0xffffffac04607950 */ /* 0x000fea0003c3ffff */
.L_x_74:
[----:B------:R-:W-:-:S00]  /*5280*/  BRA `(.L_x_74) ;  /* 0xfffffffc00fc7947 */ /* 0x000fc0000383ffff */
[----:B------:R-:W-:-:S00]  /*5290*/  NOP ;  /* 0x0000000000007918 */ /* 0x000fc00000000000 */
        /* <DEDUP_REMOVED lines=14> */
.L_x_75:


//--------------------- .nv.shared._Z22emb_mlp_forward_kernelPKiiiPKfiS2_S2_S0_S0_S0_S0_iPfS3_ii --------------------------
	.section	.nv.shared._Z22emb_mlp_forward_kernelPKiiiPKfiS2_S2_S0_S0_S0_S0_iPfS3_ii,"aw",@nobits
	.sectionflags	@""
	.align	16
	.zero		1024


//--------------------- .nv.shared.reserved.0     --------------------------
	.section	.nv.shared.reserved.0,"aw",@nobits
	.weak		__nv_reservedSMEM_offset_0_alias
	.size		__nv_reservedSMEM_offset_0_alias, 0, 64
	.other		__nv_reservedSMEM_offset_0_alias,@"STO_CUDA_RESERVED_SHARED STV_DEFAULT"
__nv_reservedSMEM_offset_0_alias:
	.zero		0
	.zero		64


//--------------------- .nv.constant0._Z22emb_mlp_forward_kernelPKiiiPKfiS2_S2_S0_S0_S0_S0_iPfS3_ii --------------------------
	.section	.nv.constant0._Z22emb_mlp_forward_kernelPKiiiPKfiS2_S2_S0_S0_S0_S0_iPfS3_ii,"a",@progbits
	.sectionflags	@""
	.align	4
.nv.constant0._Z22emb_mlp_forward_kernelPKiiiPKfiS2_S2_S0_S0_S0_S0_iPfS3_ii:
	.zero		1008


//--------------------- SYMBOLS --------------------------

	.type		.nv.reservedSmem.offset0,@object
	.size		.nv.reservedSmem.offset0,0x4
	.type		.nv.reservedSmem.cap,@object
	.size		.nv.reservedSmem.cap,0x4
